// auto-generated by cutlass_sweep.gemm — config: {"arch": "sm_90", "cluster_m": 2, "cluster_n": 4, "dtype": "fp16", "dtype_b": "fp16", "layout": "tn", "stages": 4, "tile_k": 64, "tile_m": 128, "tile_n": 128}
#include "cutlass/cutlass.h"
#include "cutlass/gemm/collective/collective_builder.hpp"
#include "cutlass/gemm/device/gemm_universal_adapter.h"
#include "cutlass/gemm/kernel/gemm_universal.hpp"
#include "cutlass/epilogue/collective/collective_builder.hpp"

using ElemA = cutlass::half_t;
using ElemB = cutlass::half_t;
using ElemCD = cutlass::half_t;
using Acc  = float;
using TileShape    = cute::Shape<cute::_128, cute::_128, cute::_64>;
using ClusterShape = cute::Shape<cute::_2, cute::_4, cute::_1>;

using CollectiveEpilogue = typename cutlass::epilogue::collective::CollectiveBuilder<
    cutlass::arch::Sm90, cutlass::arch::OpClassTensorOp,
    TileShape, ClusterShape,
    cutlass::epilogue::collective::EpilogueTileAuto,
    Acc, Acc,
    ElemCD, cutlass::layout::RowMajor, 128 / cutlass::sizeof_bits<ElemCD>::value,
    ElemCD, cutlass::layout::RowMajor, 128 / cutlass::sizeof_bits<ElemCD>::value,
    cutlass::epilogue::collective::EpilogueScheduleAuto
  >::CollectiveOp;

using CollectiveMainloop = typename cutlass::gemm::collective::CollectiveBuilder<
    cutlass::arch::Sm90, cutlass::arch::OpClassTensorOp,
    ElemA, cutlass::layout::ColumnMajor, 128 / cutlass::sizeof_bits<ElemA>::value,
    ElemB, cutlass::layout::RowMajor, 128 / cutlass::sizeof_bits<ElemB>::value,
    Acc,
    TileShape, ClusterShape,
    cutlass::gemm::collective::StageCount<4>,
    cutlass::gemm::collective::KernelScheduleAuto
  >::CollectiveOp;

using GemmKernel = cutlass::gemm::kernel::GemmUniversal<
    cute::Shape<int,int,int,int>,
    CollectiveMainloop,
    CollectiveEpilogue
>;
using Gemm = cutlass::gemm::device::GemmUniversalAdapter<GemmKernel>;

// Force the device kernel symbol into the cubin without needing a host main.
auto* _anchor = &cutlass::device_kernel<GemmKernel>;


// ===== COMPILED SASS (sm_90a) =====

	.target	sm_90a

	.elftype	@"ET_EXEC"


//--------------------- .note.nv.tkinfo           --------------------------
	.section	.note.nv.tkinfo,"",@"SHT_NOTE"
	.sectionflags	@"SHF_NOTE_NV_TKINFO"
	.tkinfo
        /*0018*/ 	.word	0x00000002
        /*0030*/ 	.string	""
        /*0030*/ 	.string	"ptxas"
        /*0030*/ 	.string	"Cuda compilation tools, release 13.0, V13.0.88"
        /*0030*/ 	.string	"Build cuda_13.0.r13.0/compiler.36424714_0"
        /*0030*/ 	.string	"-arch sm_90a -m 64 "



//--------------------- .note.nv.cuinfo           --------------------------
	.section	.note.nv.cuinfo,"",@"SHT_NOTE"
	.sectionflags	@"SHF_NOTE_NV_CUINFO"
        /*0018*/ 	.short	0x0002
        /*001a*/ 	.short	0x005a
        /*001c*/ 	.short	0x0082
	.zero		2


//--------------------- .nv.info                  --------------------------
	.section	.nv.info,"",@"SHT_CUDA_INFO"
	.align	4


	//----- nvinfo : EIATTR_REGCOUNT
	.align		4
        /*0000*/ 	.byte	0x04, 0x2f
        /*0002*/ 	.short	(.L_15 - .L_14)
	.align		4
.L_14:
        /*0004*/ 	.word	index@(_ZN7cutlass13device_kernelINS_4gemm6kernel13GemmUniversalIN4cute5tupleIJiiiiEEENS1_10collective13CollectiveMmaINS1_34MainloopSm90TmaGmmaWarpSpecializedILi4ENS5_IJNS4_1CILi2EEENSA_ILi4EEENSA_ILi1EEEEEENS1_35KernelTmaWarpSpecializedCooperativeEEENS5_IJNSA_ILi128EEESH_NSA_ILi64EEEEEENS_6half_tENS5_IJSD_llEEESK_SL_NS4_8TiledMMAINS4_8MMA_AtomIJNS4_4SM904GMMA26MMA_64x128x16_F32F16F16_SSILNSP_5MajorE1ELSR_1ELNSP_7ScaleInE1ELSS_1EEEEEENS4_6LayoutINS5_IJSB_SD_SD_EEENS5_IJSD_NSA_ILi0EEESX_EEEEENS5_IJNS4_10UnderscoreES10_S10_EEEEENS4_23SM90_TMA_LOAD_MULTICASTENS4_14ComposedLayoutINS4_7SwizzleILi3ELi4ELi3EEENS4_18smem_ptr_flag_bitsILi16EEENSV_INS5_IJSI_NSA_ILi8EEEEEENS5_IJSD_SI_EEEEEEEvNS4_8identityES13_S1D_vS1E_EENS_8epilogue10collective6detail29Sm90TmaWarpSpecializedAdapterINS1H_15DefaultEpilogueISK_NS5_IJlSD_lEEES1L_NS1G_6thread17LinearCombinationISK_Li1EffLNS1M_9ScaleType4KindE0ELNS_15FloatRoundStyleE2ESK_EENS1_15EpilogueDefaultEEEEEvvEEEEvNT_6ParamsE)
        /*0008*/ 	.word	0x000000a8


	//----- nvinfo : EIATTR_FRAME_SIZE
	.align		4
.L_15:
        /*000c*/ 	.byte	0x04, 0x11
        /*000e*/ 	.short	(.L_17 - .L_16)
	.align		4
.L_16:
        /*0010*/ 	.word	index@(_ZN7cutlass13device_kernelINS_4gemm6kernel13GemmUniversalIN4cute5tupleIJiiiiEEENS1_10collective13CollectiveMmaINS1_34MainloopSm90TmaGmmaWarpSpecializedILi4ENS5_IJNS4_1CILi2EEENSA_ILi4EEENSA_ILi1EEEEEENS1_35KernelTmaWarpSpecializedCooperativeEEENS5_IJNSA_ILi128EEESH_NSA_ILi64EEEEEENS_6half_tENS5_IJSD_llEEESK_SL_NS4_8TiledMMAINS4_8MMA_AtomIJNS4_4SM904GMMA26MMA_64x128x16_F32F16F16_SSILNSP_5MajorE1ELSR_1ELNSP_7ScaleInE1ELSS_1EEEEEENS4_6LayoutINS5_IJSB_SD_SD_EEENS5_IJSD_NSA_ILi0EEESX_EEEEENS5_IJNS4_10UnderscoreES10_S10_EEEEENS4_23SM90_TMA_LOAD_MULTICASTENS4_14ComposedLayoutINS4_7SwizzleILi3ELi4ELi3EEENS4_18smem_ptr_flag_bitsILi16EEENSV_INS5_IJSI_NSA_ILi8EEEEEENS5_IJSD_SI_EEEEEEEvNS4_8identityES13_S1D_vS1E_EENS_8epilogue10collective6detail29Sm90TmaWarpSpecializedAdapterINS1H_15DefaultEpilogueISK_NS5_IJlSD_lEEES1L_NS1G_6thread17LinearCombinationISK_Li1EffLNS1M_9ScaleType4KindE0ELNS_15FloatRoundStyleE2ESK_EENS1_15EpilogueDefaultEEEEEvvEEEEvNT_6ParamsE)
        /*0014*/ 	.word	0x00000000


	//----- nvinfo : EIATTR_MIN_STACK_SIZE
	.align		4
.L_17:
        /*0018*/ 	.byte	0x04, 0x12
        /*001a*/ 	.short	(.L_19 - .L_18)
	.align		4
.L_18:
        /*001c*/ 	.word	index@(_ZN7cutlass13device_kernelINS_4gemm6kernel13GemmUniversalIN4cute5tupleIJiiiiEEENS1_10collective13CollectiveMmaINS1_34MainloopSm90TmaGmmaWarpSpecializedILi4ENS5_IJNS4_1CILi2EEENSA_ILi4EEENSA_ILi1EEEEEENS1_35KernelTmaWarpSpecializedCooperativeEEENS5_IJNSA_ILi128EEESH_NSA_ILi64EEEEEENS_6half_tENS5_IJSD_llEEESK_SL_NS4_8TiledMMAINS4_8MMA_AtomIJNS4_4SM904GMMA26MMA_64x128x16_F32F16F16_SSILNSP_5MajorE1ELSR_1ELNSP_7ScaleInE1ELSS_1EEEEEENS4_6LayoutINS5_IJSB_SD_SD_EEENS5_IJSD_NSA_ILi0EEESX_EEEEENS5_IJNS4_10UnderscoreES10_S10_EEEEENS4_23SM90_TMA_LOAD_MULTICASTENS4_14ComposedLayoutINS4_7SwizzleILi3ELi4ELi3EEENS4_18smem_ptr_flag_bitsILi16EEENSV_INS5_IJSI_NSA_ILi8EEEEEENS5_IJSD_SI_EEEEEEEvNS4_8identityES13_S1D_vS1E_EENS_8epilogue10collective6detail29Sm90TmaWarpSpecializedAdapterINS1H_15DefaultEpilogueISK_NS5_IJlSD_lEEES1L_NS1G_6thread17LinearCombinationISK_Li1EffLNS1M_9ScaleType4KindE0ELNS_15FloatRoundStyleE2ESK_EENS1_15EpilogueDefaultEEEEEvvEEEEvNT_6ParamsE)
        /*0020*/ 	.word	0x00000000
.L_19:


//--------------------- .nv.compat                --------------------------
	.section	.nv.compat,"",@"SHT_CUDA_COMPAT_INFO"
	.align	4
        /*0000*/ 	.byte	0x02, 0x09, 0x01, 0x00, 0x02, 0x02, 0x04, 0x00, 0x02, 0x05, 0x05, 0x00, 0x03, 0x07, 0x01, 0x01
        /*0010*/ 	.byte	0x02, 0x03, 0x01, 0x00, 0x02, 0x06, 0x01, 0x00, 0x04, 0x0b, 0x08, 0x00, 0x00, 0x00, 0x00, 0x00
        /*0020*/ 	.byte	0x00, 0x00, 0x00, 0x00


//--------------------- .nv.info._ZN7cutlass13device_kernelINS_4gemm6kernel13GemmUniversalIN4cute5tupleIJiiiiEEENS1_10collective13CollectiveMmaINS1_34MainloopSm90TmaGmmaWarpSpecializedILi4ENS5_IJNS4_1CILi2EEENSA_ILi4EEENSA_ILi1EEEEEENS1_35KernelTmaWarpSpecializedCooperativeEEENS5_IJNSA_ILi128EEESH_NSA_ILi64EEEEEENS_6half_tENS5_IJSD_llEEESK_SL_NS4_8TiledMMAINS4_8MMA_AtomIJNS4_4SM904GMMA26MMA_64x128x16_F32F16F16_SSILNSP_5MajorE1ELSR_1ELNSP_7ScaleInE1ELSS_1EEEEEENS4_6LayoutINS5_IJSB_SD_SD_EEENS5_IJSD_NSA_ILi0EEESX_EEEEENS5_IJNS4_10UnderscoreES10_S10_EEEEENS4_23SM90_TMA_LOAD_MULTICASTENS4_14ComposedLayoutINS4_7SwizzleILi3ELi4ELi3EEENS4_18smem_ptr_flag_bitsILi16EEENSV_INS5_IJSI_NSA_ILi8EEEEEENS5_IJSD_SI_EEEEEEEvNS4_8identityES13_S1D_vS1E_EENS_8epilogue10collective6detail29Sm90TmaWarpSpecializedAdapterINS1H_15DefaultEpilogueISK_NS5_IJlSD_lEEES1L_NS1G_6thread17LinearCombinationISK_Li1EffLNS1M_9ScaleType4KindE0ELNS_15FloatRoundStyleE2ESK_EENS1_15EpilogueDefaultEEEEEvvEEEEvNT_6ParamsE --------------------------
	.section	.nv.info._ZN7cutlass13device_kernelINS_4gemm6kernel13GemmUniversalIN4cute5tupleIJiiiiEEENS1_10collective13CollectiveMmaINS1_34MainloopSm90TmaGmmaWarpSpecializedILi4ENS5_IJNS4_1CILi2EEENSA_ILi4EEENSA_ILi1EEEEEENS1_35KernelTmaWarpSpecializedCooperativeEEENS5_IJNSA_ILi128EEESH_NSA_ILi64EEEEEENS_6half_tENS5_IJSD_llEEESK_SL_NS4_8TiledMMAINS4_8MMA_AtomIJNS4_4SM904GMMA26MMA_64x128x16_F32F16F16_SSILNSP_5MajorE1ELSR_1ELNSP_7ScaleInE1ELSS_1EEEEEENS4_6LayoutINS5_IJSB_SD_SD_EEENS5_IJSD_NSA_ILi0EEESX_EEEEENS5_IJNS4_10UnderscoreES10_S10_EEEEENS4_23SM90_TMA_LOAD_MULTICASTENS4_14ComposedLayoutINS4_7SwizzleILi3ELi4ELi3EEENS4_18smem_ptr_flag_bitsILi16EEENSV_INS5_IJSI_NSA_ILi8EEEEEENS5_IJSD_SI_EEEEEEEvNS4_8identityES13_S1D_vS1E_EENS_8epilogue10collective6detail29Sm90TmaWarpSpecializedAdapterINS1H_15DefaultEpilogueISK_NS5_IJlSD_lEEES1L_NS1G_6thread17LinearCombinationISK_Li1EffLNS1M_9ScaleType4KindE0ELNS_15FloatRoundStyleE2ESK_EENS1_15EpilogueDefaultEEEEEvvEEEEvNT_6ParamsE,"",@"SHT_CUDA_INFO"
	.sectionflags	@""
	.align	4


	//----- nvinfo : EIATTR_CUDA_API_VERSION
	.align		4
        /*0000*/ 	.byte	0x04, 0x37
        /*0002*/ 	.short	(.L_21 - .L_20)
.L_20:
        /*0004*/ 	.word	0x00000082


	//----- nvinfo : EIATTR_KPARAM_INFO
	.align		4
.L_21:
        /*0008*/ 	.byte	0x04, 0x17
        /*000a*/ 	.short	(.L_23 - .L_22)
.L_22:
        /*000c*/ 	.word	0x00000000
        /*0010*/ 	.short	0x0000
        /*0012*/ 	.short	0x0070
        /*0014*/ 	.byte	0x00, 0xf0, 0x01, 0x10


	//----- nvinfo : EIATTR_SPARSE_MMA_MASK
	.align		4
.L_23:
        /*0018*/ 	.byte	0x03, 0x50
        /*001a*/ 	.short	0x0000


	//----- nvinfo : EIATTR_MAXREG_COUNT
	.align		4
        /*001c*/ 	.byte	0x03, 0x1b
        /*001e*/ 	.short	0x00a8


	//----- nvinfo : EIATTR_NUM_BARRIERS
	.align		4
        /*0020*/ 	.byte	0x02, 0x4c
        /*0022*/ 	.byte	0x01
	.zero		1


	//----- nvinfo : EIATTR_EXTERNS
	.align		4
        /*0024*/ 	.byte	0x04, 0x0f
        /*0026*/ 	.short	(.L_25 - .L_24)


	//   ....[0]....
	.align		4
.L_24:
        /*0028*/ 	.word	index@(__assertfail)


	//----- nvinfo : EIATTR_MERCURY_ISA_VERSION
	.align		4
.L_25:
        /*002c*/ 	.byte	0x03, 0x5f
        /*002e*/ 	.short	0x0101


	//----- nvinfo : EIATTR_INT_WARP_WIDE_INSTR_OFFSETS
	.align		4
        /*0030*/ 	.byte	0x04, 0x31
        /*0032*/ 	.short	(.L_27 - .L_26)


	//   ....[0]....
.L_26:
        /*0034*/ 	.word	0x00000480


	//   ....[1]....
        /*0038*/ 	.word	0x000004a0


	//   ....[2]....
        /*003c*/ 	.word	0x00000680


	//   ....[3]....
        /*0040*/ 	.word	0x00001ef0


	//----- nvinfo : EIATTR_COOP_GROUP_MASK_REGIDS
	.align		4
.L_27:
        /*0044*/ 	.byte	0x04, 0x29
        /*0046*/ 	.short	(.L_29 - .L_28)


	//   ....[0]....
.L_28:
        /*0048*/ 	.word	0xffffffff


	//   ....[1]....
        /*004c*/ 	.word	0xffffffff


	//   ....[2]....
        /*0050*/ 	.word	0xffffffff


	//   ....[3]....
        /*0054*/ 	.word	0xffffffff


	//   ....[4]....
        /*0058*/ 	.word	0xffffffff


	//   ....[5]....
        /*005c*/ 	.word	0xffffffff


	//----- nvinfo : EIATTR_COOP_GROUP_INSTR_OFFSETS
	.align		4
.L_29:
        /*0060*/ 	.byte	0x04, 0x28
        /*0062*/ 	.short	(.L_31 - .L_30)


	//   ....[0]....
.L_30:
        /*0064*/ 	.word	0x00000060


	//   ....[1]....
        /*0068*/ 	.word	0x00000070


	//   ....[2]....
        /*006c*/ 	.word	0x00000130


	//   ....[3]....
        /*0070*/ 	.word	0x000002d0


	//   ....[4]....
        /*0074*/ 	.word	0x00000800


	//   ....[5]....
        /*0078*/ 	.word	0x00001480


	//----- nvinfo : EIATTR_REG_RECONFIG
	.align		4
.L_31:
        /*007c*/ 	.byte	0x01, 0x54
	.zero		2


	//----- nvinfo : EIATTR_SYSCALL_OFFSETS
	.align		4
        /*0080*/ 	.byte	0x04, 0x46
        /*0082*/ 	.short	(.L_33 - .L_32)


	//   ....[0]....
.L_32:
        /*0084*/ 	.word	0x00001660


	//----- nvinfo : EIATTR_MBARRIER_INSTR_OFFSETS
	.align		4
.L_33:
        /*0088*/ 	.byte	0x04, 0x39
        /*008a*/ 	.short	(.L_35 - .L_34)


	//   ....[0]....
.L_34:
        /*008c*/ 	.word	0x00000230
        /*0090*/ 	.word	0x000000ff
        /*0094*/ 	.word	0x00000000
        /*0098*/ 	.short	0x0100
        /*009a*/ 	.byte	0x08
	.zero		1


	//   ....[1]....
        /*009c*/ 	.word	0x00000240
        /*00a0*/ 	.word	0x000000ff
        /*00a4*/ 	.word	0x00000020
        /*00a8*/ 	.short	0x0100
        /*00aa*/ 	.byte	0x08
	.zero		1


	//   ....[2]....
        /*00ac*/ 	.word	0x00000250
        /*00b0*/ 	.word	0x000000ff
        /*00b4*/ 	.word	0x00000008
        /*00b8*/ 	.short	0x0100
        /*00ba*/ 	.byte	0x08
	.zero		1


	//   ....[3]....
        /*00bc*/ 	.word	0x00000260
        /*00c0*/ 	.word	0x000000ff
        /*00c4*/ 	.word	0x00000028
        /*00c8*/ 	.short	0x0100
        /*00ca*/ 	.byte	0x08
	.zero		1


	//   ....[4]....
        /*00cc*/ 	.word	0x00000270
        /*00d0*/ 	.word	0x000000ff
        /*00d4*/ 	.word	0x00000010
        /*00d8*/ 	.short	0x0100
        /*00da*/ 	.byte	0x08
	.zero		1


	//   ....[5]....
        /*00dc*/ 	.word	0x00000280
        /*00e0*/ 	.word	0x000000ff
        /*00e4*/ 	.word	0x00000030
        /*00e8*/ 	.short	0x0100
        /*00ea*/ 	.byte	0x08
	.zero		1


	//   ....[6]....
        /*00ec*/ 	.word	0x00000290
        /*00f0*/ 	.word	0x000000ff
        /*00f4*/ 	.word	0x00000018
        /*00f8*/ 	.short	0x0100
        /*00fa*/ 	.byte	0x08
	.zero		1


	//   ....[7]....
        /*00fc*/ 	.word	0x000002a0
        /*0100*/ 	.word	0x000000ff
        /*0104*/ 	.word	0x00000038
        /*0108*/ 	.short	0x0100
        /*010a*/ 	.byte	0x08
	.zero		1


	//   ....[8]....
        /*010c*/ 	.word	0x00000710
        /*0110*/ 	.word	0x000000ff
        /*0114*/ 	.word	0x00000050
        /*0118*/ 	.short	0x0100
        /*011a*/ 	.byte	0x06
	.zero		1


	//   ....[9]....
        /*011c*/ 	.word	0x000007a0
        /*0120*/ 	.word	0x000000ff
        /*0124*/ 	.word	0x00000058
        /*0128*/ 	.short	0x0100
        /*012a*/ 	.byte	0x06
	.zero		1


	//   ....[10]....
        /*012c*/ 	.word	0x00001720
        /*0130*/ 	.word	0x00000003
        /*0134*/ 	.word	0x00000000
        /*0138*/ 	.short	0x010a
        /*013a*/ 	.byte	0x3f
	.zero		1


	//   ....[11]....
        /*013c*/ 	.word	0x00001780
        /*0140*/ 	.word	0x00000003
        /*0144*/ 	.word	0x00000000
        /*0148*/ 	.short	0x010a
        /*014a*/ 	.byte	0x3f
	.zero		1


	//   ....[12]....
        /*014c*/ 	.word	0x00001b00
        /*0150*/ 	.word	0x00000005
        /*0154*/ 	.word	0x00000000
        /*0158*/ 	.short	0x010a
        /*015a*/ 	.byte	0x3f
	.zero		1


	//   ....[13]....
        /*015c*/ 	.word	0x00001b40
        /*0160*/ 	.word	0x00000005
        /*0164*/ 	.word	0x00000000
        /*0168*/ 	.short	0x010a
        /*016a*/ 	.byte	0x3f
	.zero		1


	//   ....[14]....
        /*016c*/ 	.word	0x00001da0
        /*0170*/ 	.word	0x00000004
        /*0174*/ 	.word	0x00000000
        /*0178*/ 	.short	0x0101
        /*017a*/ 	.byte	0x3f
	.zero		1


	//   ....[15]....
        /*017c*/ 	.word	0x00001f60
        /*0180*/ 	.word	0x00000000
        /*0184*/ 	.word	0x00000000
        /*0188*/ 	.short	0x0101
        /*018a*/ 	.byte	0x3f
	.zero		1


	//   ....[16]....
        /*018c*/ 	.word	0x00007190
        /*0190*/ 	.word	0x00000014
        /*0194*/ 	.word	0x00000020
        /*0198*/ 	.short	0x010a
        /*019a*/ 	.byte	0x3f
	.zero		1


	//   ....[17]....
        /*019c*/ 	.word	0x00007640
        /*01a0*/ 	.word	0x00000004
        /*01a4*/ 	.word	0x00000058
        /*01a8*/ 	.short	0x0101
        /*01aa*/ 	.byte	0x3f
	.zero		1


	//   ....[18]....
        /*01ac*/ 	.word	0x00007d60
        /*01b0*/ 	.word	0x00000005
        /*01b4*/ 	.word	0x00000000
        /*01b8*/ 	.short	0x010a
        /*01ba*/ 	.byte	0x3f
	.zero		1


	//   ....[19]....
        /*01bc*/ 	.word	0x00007de0
        /*01c0*/ 	.word	0x00000007
        /*01c4*/ 	.word	0x00000000
        /*01c8*/ 	.short	0x010a
        /*01ca*/ 	.byte	0x3f
	.zero		1


	//   ....[20]....
        /*01cc*/ 	.word	0x00007e70
        /*01d0*/ 	.word	0x00000006
        /*01d4*/ 	.word	0x00000000
        /*01d8*/ 	.short	0x010a
        /*01da*/ 	.byte	0x3f
	.zero		1


	//   ....[21]....
        /*01dc*/ 	.word	0x00007f00
        /*01e0*/ 	.word	0x00000003
        /*01e4*/ 	.word	0x00000000
        /*01e8*/ 	.short	0x010a
        /*01ea*/ 	.byte	0x3f
	.zero		1


	//   ....[22]....
        /*01ec*/ 	.word	0x00007f60
        /*01f0*/ 	.word	0x00000003
        /*01f4*/ 	.word	0x00000000
        /*01f8*/ 	.short	0x010a
        /*01fa*/ 	.byte	0x3f
	.zero		1


	//   ....[23]....
        /*01fc*/ 	.word	0x00007fb0
        /*0200*/ 	.word	0x00000005
        /*0204*/ 	.word	0x00000000
        /*0208*/ 	.short	0x010a
        /*020a*/ 	.byte	0x3f
	.zero		1


	//   ....[24]....
        /*020c*/ 	.word	0x00008080
        /*0210*/ 	.word	0x00000014
        /*0214*/ 	.word	0x00000020
        /*0218*/ 	.short	0x010a
        /*021a*/ 	.byte	0x3f
	.zero		1


	//   ....[25]....
        /*021c*/ 	.word	0x00008150
        /*0220*/ 	.word	0x00000005
        /*0224*/ 	.word	0x00000000
        /*0228*/ 	.short	0x010a
        /*022a*/ 	.byte	0x3f
	.zero		1


	//   ....[26]....
        /*022c*/ 	.word	0x000081a0
        /*0230*/ 	.word	0x00000007
        /*0234*/ 	.word	0x00000000
        /*0238*/ 	.short	0x010a
        /*023a*/ 	.byte	0x3f
	.zero		1


	//   ....[27]....
        /*023c*/ 	.word	0x000081f0
        /*0240*/ 	.word	0x00000006
        /*0244*/ 	.word	0x00000000
        /*0248*/ 	.short	0x010a
        /*024a*/ 	.byte	0x3f
	.zero		1


	//----- nvinfo : EIATTR_NUM_MBARRIERS
	.align		4
.L_35:
        /*024c*/ 	.byte	0x03, 0x38
        /*024e*/ 	.short	0x000a


	//----- nvinfo : EIATTR_EXIT_INSTR_OFFSETS
	.align		4
        /*0250*/ 	.byte	0x04, 0x1c
        /*0252*/ 	.short	(.L_37 - .L_36)


	//   ....[0]....
.L_36:
        /*0254*/ 	.word	0x000009d0


	//   ....[1]....
        /*0258*/ 	.word	0x000011e0


	//   ....[2]....
        /*025c*/ 	.word	0x00006800


	//   ....[3]....
        /*0260*/ 	.word	0x00006d60


	//   ....[4]....
        /*0264*/ 	.word	0x00007f50


	//----- nvinfo : EIATTR_MAX_THREADS
	.align		4
.L_37:
        /*0268*/ 	.byte	0x04, 0x05
        /*026a*/ 	.short	(.L_39 - .L_38)
.L_38:
        /*026c*/ 	.word	0x00000180
        /*0270*/ 	.word	0x00000001
        /*0274*/ 	.word	0x00000001


	//----- nvinfo : EIATTR_CRS_STACK_SIZE
	.align		4
.L_39:
        /*0278*/ 	.byte	0x04, 0x1e
        /*027a*/ 	.short	(.L_41 - .L_40)
.L_40:
        /*027c*/ 	.word	0x00000000


	//----- nvinfo : EIATTR_CBANK_PARAM_SIZE
	.align		4
.L_41:
        /*0280*/ 	.byte	0x03, 0x19
        /*0282*/ 	.short	0x0470


	//----- nvinfo : EIATTR_PARAM_CBANK
	.align		4
        /*0284*/ 	.byte	0x04, 0x0a
        /*0286*/ 	.short	(.L_43 - .L_42)
	.align		4
.L_42:
        /*0288*/ 	.word	index@(.nv.constant0._ZN7cutlass13device_kernelINS_4gemm6kernel13GemmUniversalIN4cute5tupleIJiiiiEEENS1_10collective13CollectiveMmaINS1_34MainloopSm90TmaGmmaWarpSpecializedILi4ENS5_IJNS4_1CILi2EEENSA_ILi4EEENSA_ILi1EEEEEENS1_35KernelTmaWarpSpecializedCooperativeEEENS5_IJNSA_ILi128EEESH_NSA_ILi64EEEEEENS_6half_tENS5_IJSD_llEEESK_SL_NS4_8TiledMMAINS4_8MMA_AtomIJNS4_4SM904GMMA26MMA_64x128x16_F32F16F16_SSILNSP_5MajorE1ELSR_1ELNSP_7ScaleInE1ELSS_1EEEEEENS4_6LayoutINS5_IJSB_SD_SD_EEENS5_IJSD_NSA_ILi0EEESX_EEEEENS5_IJNS4_10UnderscoreES10_S10_EEEEENS4_23SM90_TMA_LOAD_MULTICASTENS4_14ComposedLayoutINS4_7SwizzleILi3ELi4ELi3EEENS4_18smem_ptr_flag_bitsILi16EEENSV_INS5_IJSI_NSA_ILi8EEEEEENS5_IJSD_SI_EEEEEEEvNS4_8identityES13_S1D_vS1E_EENS_8epilogue10collective6detail29Sm90TmaWarpSpecializedAdapterINS1H_15DefaultEpilogueISK_NS5_IJlSD_lEEES1L_NS1G_6thread17LinearCombinationISK_Li1EffLNS1M_9ScaleType4KindE0ELNS_15FloatRoundStyleE2ESK_EENS1_15EpilogueDefaultEEEEEvvEEEEvNT_6ParamsE)
        /*028c*/ 	.short	0x0210
        /*028e*/ 	.short	0x0470


	//----- nvinfo : EIATTR_SW_WAR
	.align		4
.L_43:
        /*0290*/ 	.byte	0x04, 0x36
        /*0292*/ 	.short	(.L_45 - .L_44)
.L_44:
        /*0294*/ 	.word	0x00000008
.L_45:


//--------------------- .nv.callgraph             --------------------------
	.section	.nv.callgraph,"",@"SHT_CUDA_CALLGRAPH"
	.align	4
	.sectionentsize	8
	.align		4
        /*0000*/ 	.word	0x00000000
	.align		4
        /*0004*/ 	.word	0xffffffff
	.align		4
        /*0008*/ 	.word	index@(_ZN7cutlass13device_kernelINS_4gemm6kernel13GemmUniversalIN4cute5tupleIJiiiiEEENS1_10collective13CollectiveMmaINS1_34MainloopSm90TmaGmmaWarpSpecializedILi4ENS5_IJNS4_1CILi2EEENSA_ILi4EEENSA_ILi1EEEEEENS1_35KernelTmaWarpSpecializedCooperativeEEENS5_IJNSA_ILi128EEESH_NSA_ILi64EEEEEENS_6half_tENS5_IJSD_llEEESK_SL_NS4_8TiledMMAINS4_8MMA_AtomIJNS4_4SM904GMMA26MMA_64x128x16_F32F16F16_SSILNSP_5MajorE1ELSR_1ELNSP_7ScaleInE1ELSS_1EEEEEENS4_6LayoutINS5_IJSB_SD_SD_EEENS5_IJSD_NSA_ILi0EEESX_EEEEENS5_IJNS4_10UnderscoreES10_S10_EEEEENS4_23SM90_TMA_LOAD_MULTICASTENS4_14ComposedLayoutINS4_7SwizzleILi3ELi4ELi3EEENS4_18smem_ptr_flag_bitsILi16EEENSV_INS5_IJSI_NSA_ILi8EEEEEENS5_IJSD_SI_EEEEEEEvNS4_8identityES13_S1D_vS1E_EENS_8epilogue10collective6detail29Sm90TmaWarpSpecializedAdapterINS1H_15DefaultEpilogueISK_NS5_IJlSD_lEEES1L_NS1G_6thread17LinearCombinationISK_Li1EffLNS1M_9ScaleType4KindE0ELNS_15FloatRoundStyleE2ESK_EENS1_15EpilogueDefaultEEEEEvvEEEEvNT_6ParamsE)
	.align		4
        /*000c*/ 	.word	index@(__assertfail)
	.align		4
        /*0010*/ 	.word	0x00000000
	.align		4
        /*0014*/ 	.word	0xfffffffe
	.align		4
        /*0018*/ 	.word	0x00000000
	.align		4
        /*001c*/ 	.word	0xfffffffd
	.align		4
        /*0020*/ 	.word	0x00000000
	.align		4
        /*0024*/ 	.word	0xfffffffc


//--------------------- .nv.constant4             --------------------------
	.section	.nv.constant4,"a",@progbits
	.align	8
	.align		8
.nv.constant4:
        /*0000*/ 	.dword	__assertfail
	.align		8
        /*0008*/ 	.dword	__unnamed_1
	.align		8
        /*0010*/ 	.dword	_ZN40_INTERNAL_eabf6e59_4_k_cu_f357dbdd_267324cuda3std3__45__cpo5beginE
	.align		8
        /*0018*/ 	.dword	_ZN40_INTERNAL_eabf6e59_4_k_cu_f357dbdd_267324cuda3std3__45__cpo3endE
	.align		8
        /*0020*/ 	.dword	_ZN40_INTERNAL_eabf6e59_4_k_cu_f357dbdd_267324cuda3std3__45__cpo6cbeginE
	.align		8
        /*0028*/ 	.dword	_ZN40_INTERNAL_eabf6e59_4_k_cu_f357dbdd_267324cuda3std3__45__cpo4cendE
	.align		8
        /*0030*/ 	.dword	_ZN40_INTERNAL_eabf6e59_4_k_cu_f357dbdd_267324cuda3std3__442_GLOBAL__N__eabf6e59_4_k_cu_f357dbdd_267326ignoreE
	.align		8
        /*0038*/ 	.dword	_ZN40_INTERNAL_eabf6e59_4_k_cu_f357dbdd_267324cuda3std3__419piecewise_constructE
	.align		8
        /*0040*/ 	.dword	_ZN40_INTERNAL_eabf6e59_4_k_cu_f357dbdd_267324cuda3std3__48in_placeE
	.align		8
        /*0048*/ 	.dword	_ZN40_INTERNAL_eabf6e59_4_k_cu_f357dbdd_267324cuda3std6ranges3__45__cpo4swapE
	.align		8
        /*0050*/ 	.dword	_ZN40_INTERNAL_eabf6e59_4_k_cu_f357dbdd_267324cuda3std6ranges3__45__cpo9iter_moveE
	.align		8
        /*0058*/ 	.dword	_ZN40_INTERNAL_eabf6e59_4_k_cu_f357dbdd_267324cute7productE
	.align		8
        /*0060*/ 	.dword	_ZN40_INTERNAL_eabf6e59_4_k_cu_f357dbdd_267324cute1_E
	.align		8
        /*0068*/ 	.dword	$str$22
	.align		8
        /*0070*/ 	.dword	$str$23


//--------------------- .text._ZN7cutlass13device_kernelINS_4gemm6kernel13GemmUniversalIN4cute5tupleIJiiiiEEENS1_10collective13CollectiveMmaINS1_34MainloopSm90TmaGmmaWarpSpecializedILi4ENS5_IJNS4_1CILi2EEENSA_ILi4EEENSA_ILi1EEEEEENS1_35KernelTmaWarpSpecializedCooperativeEEENS5_IJNSA_ILi128EEESH_NSA_ILi64EEEEEENS_6half_tENS5_IJSD_llEEESK_SL_NS4_8TiledMMAINS4_8MMA_AtomIJNS4_4SM904GMMA26MMA_64x128x16_F32F16F16_SSILNSP_5MajorE1ELSR_1ELNSP_7ScaleInE1ELSS_1EEEEEENS4_6LayoutINS5_IJSB_SD_SD_EEENS5_IJSD_NSA_ILi0EEESX_EEEEENS5_IJNS4_10UnderscoreES10_S10_EEEEENS4_23SM90_TMA_LOAD_MULTICASTENS4_14ComposedLayoutINS4_7SwizzleILi3ELi4ELi3EEENS4_18smem_ptr_flag_bitsILi16EEENSV_INS5_IJSI_NSA_ILi8EEEEEENS5_IJSD_SI_EEEEEEEvNS4_8identityES13_S1D_vS1E_EENS_8epilogue10collective6detail29Sm90TmaWarpSpecializedAdapterINS1H_15DefaultEpilogueISK_NS5_IJlSD_lEEES1L_NS1G_6thread17LinearCombinationISK_Li1EffLNS1M_9ScaleType4KindE0ELNS_15FloatRoundStyleE2ESK_EENS1_15EpilogueDefaultEEEEEvvEEEEvNT_6ParamsE --------------------------
	.section	.text._ZN7cutlass13device_kernelINS_4gemm6kernel13GemmUniversalIN4cute5tupleIJiiiiEEENS1_10collective13CollectiveMmaINS1_34MainloopSm90TmaGmmaWarpSpecializedILi4ENS5_IJNS4_1CILi2EEENSA_ILi4EEENSA_ILi1EEEEEENS1_35KernelTmaWarpSpecializedCooperativeEEENS5_IJNSA_ILi128EEESH_NSA_ILi64EEEEEENS_6half_tENS5_IJSD_llEEESK_SL_NS4_8TiledMMAINS4_8MMA_AtomIJNS4_4SM904GMMA26MMA_64x128x16_F32F16F16_SSILNSP_5MajorE1ELSR_1ELNSP_7ScaleInE1ELSS_1EEEEEENS4_6LayoutINS5_IJSB_SD_SD_EEENS5_IJSD_NSA_ILi0EEESX_EEEEENS5_IJNS4_10UnderscoreES10_S10_EEEEENS4_23SM90_TMA_LOAD_MULTICASTENS4_14ComposedLayoutINS4_7SwizzleILi3ELi4ELi3EEENS4_18smem_ptr_flag_bitsILi16EEENSV_INS5_IJSI_NSA_ILi8EEEEEENS5_IJSD_SI_EEEEEEEvNS4_8identityES13_S1D_vS1E_EENS_8epilogue10collective6detail29Sm90TmaWarpSpecializedAdapterINS1H_15DefaultEpilogueISK_NS5_IJlSD_lEEES1L_NS1G_6thread17LinearCombinationISK_Li1EffLNS1M_9ScaleType4KindE0ELNS_15FloatRoundStyleE2ESK_EENS1_15EpilogueDefaultEEEEEvvEEEEvNT_6ParamsE,"ax",@progbits
	.align	128
.text._ZN7cutlass13device_kernelINS_4gemm6kernel13GemmUniversalIN4cute5tupleIJiiiiEEENS1_10collective13CollectiveMmaINS1_34MainloopSm90TmaGmmaWarpSpecializedILi4ENS5_IJNS4_1CILi2EEENSA_ILi4EEENSA_ILi1EEEEEENS1_35KernelTmaWarpSpecializedCooperativeEEENS5_IJNSA_ILi128EEESH_NSA_ILi64EEEEEENS_6half_tENS5_IJSD_llEEESK_SL_NS4_8TiledMMAINS4_8MMA_AtomIJNS4_4SM904GMMA26MMA_64x128x16_F32F16F16_SSILNSP_5MajorE1ELSR_1ELNSP_7ScaleInE1ELSS_1EEEEEENS4_6LayoutINS5_IJSB_SD_SD_EEENS5_IJSD_NSA_ILi0EEESX_EEEEENS5_IJNS4_10UnderscoreES10_S10_EEEEENS4_23SM90_TMA_LOAD_MULTICASTENS4_14ComposedLayoutINS4_7SwizzleILi3ELi4ELi3EEENS4_18smem_ptr_flag_bitsILi16EEENSV_INS5_IJSI_NSA_ILi8EEEEEENS5_IJSD_SI_EEEEEEEvNS4_8identityES13_S1D_vS1E_EENS_8epilogue10collective6detail29Sm90TmaWarpSpecializedAdapterINS1H_15DefaultEpilogueISK_NS5_IJlSD_lEEES1L_NS1G_6thread17LinearCombinationISK_Li1EffLNS1M_9ScaleType4KindE0ELNS_15FloatRoundStyleE2ESK_EENS1_15EpilogueDefaultEEEEEvvEEEEvNT_6ParamsE:
        .type           _ZN7cutlass13device_kernelINS_4gemm6kernel13GemmUniversalIN4cute5tupleIJiiiiEEENS1_10collective13CollectiveMmaINS1_34MainloopSm90TmaGmmaWarpSpecializedILi4ENS5_IJNS4_1CILi2EEENSA_ILi4EEENSA_ILi1EEEEEENS1_35KernelTmaWarpSpecializedCooperativeEEENS5_IJNSA_ILi128EEESH_NSA_ILi64EEEEEENS_6half_tENS5_IJSD_llEEESK_SL_NS4_8TiledMMAINS4_8MMA_AtomIJNS4_4SM904GMMA26MMA_64x128x16_F32F16F16_SSILNSP_5MajorE1ELSR_1ELNSP_7ScaleInE1ELSS_1EEEEEENS4_6LayoutINS5_IJSB_SD_SD_EEENS5_IJSD_NSA_ILi0EEESX_EEEEENS5_IJNS4_10UnderscoreES10_S10_EEEEENS4_23SM90_TMA_LOAD_MULTICASTENS4_14ComposedLayoutINS4_7SwizzleILi3ELi4ELi3EEENS4_18smem_ptr_flag_bitsILi16EEENSV_INS5_IJSI_NSA_ILi8EEEEEENS5_IJSD_SI_EEEEEEEvNS4_8identityES13_S1D_vS1E_EENS_8epilogue10collective6detail29Sm90TmaWarpSpecializedAdapterINS1H_15DefaultEpilogueISK_NS5_IJlSD_lEEES1L_NS1G_6thread17LinearCombinationISK_Li1EffLNS1M_9ScaleType4KindE0ELNS_15FloatRoundStyleE2ESK_EENS1_15EpilogueDefaultEEEEEvvEEEEvNT_6ParamsE,@function
        .size           _ZN7cutlass13device_kernelINS_4gemm6kernel13GemmUniversalIN4cute5tupleIJiiiiEEENS1_10collective13CollectiveMmaINS1_34MainloopSm90TmaGmmaWarpSpecializedILi4ENS5_IJNS4_1CILi2EEENSA_ILi4EEENSA_ILi1EEEEEENS1_35KernelTmaWarpSpecializedCooperativeEEENS5_IJNSA_ILi128EEESH_NSA_ILi64EEEEEENS_6half_tENS5_IJSD_llEEESK_SL_NS4_8TiledMMAINS4_8MMA_AtomIJNS4_4SM904GMMA26MMA_64x128x16_F32F16F16_SSILNSP_5MajorE1ELSR_1ELNSP_7ScaleInE1ELSS_1EEEEEENS4_6LayoutINS5_IJSB_SD_SD_EEENS5_IJSD_NSA_ILi0EEESX_EEEEENS5_IJNS4_10UnderscoreES10_S10_EEEEENS4_23SM90_TMA_LOAD_MULTICASTENS4_14ComposedLayoutINS4_7SwizzleILi3ELi4ELi3EEENS4_18smem_ptr_flag_bitsILi16EEENSV_INS5_IJSI_NSA_ILi8EEEEEENS5_IJSD_SI_EEEEEEEvNS4_8identityES13_S1D_vS1E_EENS_8epilogue10collective6detail29Sm90TmaWarpSpecializedAdapterINS1H_15DefaultEpilogueISK_NS5_IJlSD_lEEES1L_NS1G_6thread17LinearCombinationISK_Li1EffLNS1M_9ScaleType4KindE0ELNS_15FloatRoundStyleE2ESK_EENS1_15EpilogueDefaultEEEEEvvEEEEvNT_6ParamsE,(.L_x_197 - _ZN7cutlass13device_kernelINS_4gemm6kernel13GemmUniversalIN4cute5tupleIJiiiiEEENS1_10collective13CollectiveMmaINS1_34MainloopSm90TmaGmmaWarpSpecializedILi4ENS5_IJNS4_1CILi2EEENSA_ILi4EEENSA_ILi1EEEEEENS1_35KernelTmaWarpSpecializedCooperativeEEENS5_IJNSA_ILi128EEESH_NSA_ILi64EEEEEENS_6half_tENS5_IJSD_llEEESK_SL_NS4_8TiledMMAINS4_8MMA_AtomIJNS4_4SM904GMMA26MMA_64x128x16_F32F16F16_SSILNSP_5MajorE1ELSR_1ELNSP_7ScaleInE1ELSS_1EEEEEENS4_6LayoutINS5_IJSB_SD_SD_EEENS5_IJSD_NSA_ILi0EEESX_EEEEENS5_IJNS4_10UnderscoreES10_S10_EEEEENS4_23SM90_TMA_LOAD_MULTICASTENS4_14ComposedLayoutINS4_7SwizzleILi3ELi4ELi3EEENS4_18smem_ptr_flag_bitsILi16EEENSV_INS5_IJSI_NSA_ILi8EEEEEENS5_IJSD_SI_EEEEEEEvNS4_8identityES13_S1D_vS1E_EENS_8epilogue10collective6detail29Sm90TmaWarpSpecializedAdapterINS1H_15DefaultEpilogueISK_NS5_IJlSD_lEEES1L_NS1G_6thread17LinearCombinationISK_Li1EffLNS1M_9ScaleType4KindE0ELNS_15FloatRoundStyleE2ESK_EENS1_15EpilogueDefaultEEEEEvvEEEEvNT_6ParamsE)
        .other          _ZN7cutlass13device_kernelINS_4gemm6kernel13GemmUniversalIN4cute5tupleIJiiiiEEENS1_10collective13CollectiveMmaINS1_34MainloopSm90TmaGmmaWarpSpecializedILi4ENS5_IJNS4_1CILi2EEENSA_ILi4EEENSA_ILi1EEEEEENS1_35KernelTmaWarpSpecializedCooperativeEEENS5_IJNSA_ILi128EEESH_NSA_ILi64EEEEEENS_6half_tENS5_IJSD_llEEESK_SL_NS4_8TiledMMAINS4_8MMA_AtomIJNS4_4SM904GMMA26MMA_64x128x16_F32F16F16_SSILNSP_5MajorE1ELSR_1ELNSP_7ScaleInE1ELSS_1EEEEEENS4_6LayoutINS5_IJSB_SD_SD_EEENS5_IJSD_NSA_ILi0EEESX_EEEEENS5_IJNS4_10UnderscoreES10_S10_EEEEENS4_23SM90_TMA_LOAD_MULTICASTENS4_14ComposedLayoutINS4_7SwizzleILi3ELi4ELi3EEENS4_18smem_ptr_flag_bitsILi16EEENSV_INS5_IJSI_NSA_ILi8EEEEEENS5_IJSD_SI_EEEEEEEvNS4_8identityES13_S1D_vS1E_EENS_8epilogue10collective6detail29Sm90TmaWarpSpecializedAdapterINS1H_15DefaultEpilogueISK_NS5_IJlSD_lEEES1L_NS1G_6thread17LinearCombinationISK_Li1EffLNS1M_9ScaleType4KindE0ELNS_15FloatRoundStyleE2ESK_EENS1_15EpilogueDefaultEEEEEvvEEEEvNT_6ParamsE,@"STO_CUDA_ENTRY STV_DEFAULT"
_ZN7cutlass13device_kernelINS_4gemm6kernel13GemmUniversalIN4cute5tupleIJiiiiEEENS1_10collective13CollectiveMmaINS1_34MainloopSm90TmaGmmaWarpSpecializedILi4ENS5_IJNS4_1CILi2EEENSA_ILi4EEENSA_ILi1EEEEEENS1_35KernelTmaWarpSpecializedCooperativeEEENS5_IJNSA_ILi128EEESH_NSA_ILi64EEEEEENS_6half_tENS5_IJSD_llEEESK_SL_NS4_8TiledMMAINS4_8MMA_AtomIJNS4_4SM904GMMA26MMA_64x128x16_F32F16F16_SSILNSP_5MajorE1ELSR_1ELNSP_7ScaleInE1ELSS_1EEEEEENS4_6LayoutINS5_IJSB_SD_SD_EEENS5_IJSD_NSA_ILi0EEESX_EEEEENS5_IJNS4_10UnderscoreES10_S10_EEEEENS4_23SM90_TMA_LOAD_MULTICASTENS4_14ComposedLayoutINS4_7SwizzleILi3ELi4ELi3EEENS4_18smem_ptr_flag_bitsILi16EEENSV_INS5_IJSI_NSA_ILi8EEEEEENS5_IJSD_SI_EEEEEEEvNS4_8identityES13_S1D_vS1E_EENS_8epilogue10collective6detail29Sm90TmaWarpSpecializedAdapterINS1H_15DefaultEpilogueISK_NS5_IJlSD_lEEES1L_NS1G_6thread17LinearCombinationISK_Li1EffLNS1M_9ScaleType4KindE0ELNS_15FloatRoundStyleE2ESK_EENS1_15EpilogueDefaultEEEEEvvEEEEvNT_6ParamsE:
[----:B------:R-:W0:Y:S01]  /*0000*/  LDC R1, c[0x0][0x28] ;  /* 0x00000a00ff017b82 */ /* 0x000e220000000800 */
[----:B------:R-:W1:Y:S01]  /*0010*/  S2R R95, SR_TID.X ;  /* 0x00000000005f7919 */ /* 0x000e620000002100 */
[----:B------:R-:W-:Y:S01]  /*0020*/  ELECT P0, URZ, PT ;  /* 0x00000000003f782f */ /* 0x000fe20003800000 */
[----:B------:R-:W-:Y:S01]  /*0030*/  BSSY B0, `(.L_x_0) ;  /* 0x000000f000007945 */ /* 0x000fe20003800000 */
[--C-:B-1----:R-:W-:Y:S02]  /*0040*/  SHF.R.U32.HI R0, RZ, 0x5, R95.reuse ;  /* 0x00000005ff007819 */ /* 0x102fe4000001165f */
[----:B------:R-:W-:-:S03]  /*0050*/  SHF.R.U32.HI R6, RZ, 0x7, R95 ;  /* 0x00000007ff067819 */ /* 0x000fc6000001165f */
[----:B------:R-:W1:Y:S04]  /*0060*/  SHFL.IDX PT, R2, R0, RZ, 0x1f ;  /* 0x00001fff00027589 */ /* 0x000e6800000e0000 */
[----:B------:R2:W3:Y:S01]  /*0070*/  SHFL.IDX PT, R5, R6, RZ, 0x1f ;  /* 0x00001fff06057589 */ /* 0x0004e200000e0000 */
[----:B-1----:R-:W-:-:S13]  /*0080*/  ISETP.NE.OR P0, PT, R2, RZ, !P0 ;  /* 0x000000ff0200720c */ /* 0x002fda0004705670 */
[----:B0-23--:R-:W-:Y:S05]  /*0090*/  @P0 BRA `(.L_x_1) ;  /* 0x0000000000200947 */ /* 0x00dfea0003800000 */
[----:B------:R-:W-:Y:S02]  /*00a0*/  ULDC.64 UR4, c[0x0][0x198] ;  /* 0x0000660000047ab9 */ /* 0x000fe40000000a00 */
[----:B------:R-:W-:Y:S02]  /*00b0*/  UIADD3 UR6, UP0, UR4, 0xf0, URZ ;  /* 0x000000f004067890 */ /* 0x000fe4000ff1e03f */
[----:B------:R-:W-:Y:S02]  /*00c0*/  UIADD3 UR4, UP1, UR4, 0x1f0, URZ ;  /* 0x000001f004047890 */ /* 0x000fe4000ff3e03f */
[----:B------:R-:W-:Y:S02]  /*00d0*/  UIADD3.X UR7, URZ, UR5, URZ, UP0, !UPT ;  /* 0x000000053f077290 */ /* 0x000fe400087fe43f */
[----:B------:R-:W-:-:S07]  /*00e0*/  UIADD3.X UR5, URZ, UR5, URZ, UP1, !UPT ;  /* 0x000000053f057290 */ /* 0x000fce0008ffe43f */
[----:B------:R0:W-:Y:S02]  /*00f0*/  UTMACCTL.PF [UR6] ;  /* 0x00000000060079b9 */ /* 0x0001e40008040000 */
[----:B------:R0:W-:Y:S02]  /*0100*/  UTMACCTL.PF [UR4] ;  /* 0x00000000040079b9 */ /* 0x0001e40008040000 */
[----:B0-----:R-:W-:Y:S01]  /*0110*/  NOP ;  /* 0x0000000000007918 */ /* 0x001fe20000000000 */
.L_x_1:
[----:B------:R-:W-:Y:S05]  /*0120*/  BSYNC B0 ;  /* 0x0000000000007941 */ /* 0x000fea0003800000 */
.L_x_0:
[----:B------:R-:W0:Y:S02]  /*0130*/  SHFL.IDX PT, R3, R0, RZ, 0x1f ;  /* 0x00001fff00037589 */ /* 0x000e2400000e0000 */
[----:B0-----:R-:W-:-:S13]  /*0140*/  ISETP.NE.AND P0, PT, R3, RZ, PT ;  /* 0x000000ff0300720c */ /* 0x001fda0003f05270 */
[----:B------:R-:W-:Y:S05]  /*0150*/  @P0 BRA `(.L_x_2) ;  /* 0x0000000000580947 */ /* 0x000fea0003800000 */
[----:B------:R-:W0:Y:S01]  /*0160*/  S2UR UR8, SR_CgaCtaId ;  /* 0x00000000000879c3 */ /* 0x000e220000008800 */
[----:B------:R-:W-:Y:S01]  /*0170*/  UMOV UR4, 0x400 ;  /* 0x0000040000047882 */ /* 0x000fe20000000000 */
[----:B------:R-:W-:Y:S01]  /*0180*/  UMOV UR5, 0x1 ;  /* 0x0000000100057882 */ /* 0x000fe20000000000 */
[----:B------:R-:W-:Y:S01]  /*0190*/  UMOV UR6, 0xa ;  /* 0x0000000a00067882 */ /* 0x000fe20000000000 */
[----:B------:R-:W-:Y:S01]  /*01a0*/  ELECT P0, URZ, PT ;  /* 0x00000000003f782f */ /* 0x000fe20003800000 */
[----:B------:R-:W-:-:S04]  /*01b0*/  UIADD3 UR6, -UR6, 0x100000, URZ ;  /* 0x0010000006067890 */ /* 0x000fc8000fffe13f */
[----:B------:R-:W-:Y:S02]  /*01c0*/  USHF.L.U32 UR7, UR6, 0xb, URZ ;  /* 0x0000000b06077899 */ /* 0x000fe4000800063f */
[----:B------:R-:W-:Y:S02]  /*01d0*/  USHF.L.U32 UR6, UR6, 0x1, URZ ;  /* 0x0000000106067899 */ /* 0x000fe4000800063f */
[----:B0-----:R-:W-:Y:S02]  /*01e0*/  ULEA UR8, UR8, UR4, 0x18 ;  /* 0x0000000408087291 */ /* 0x001fe4000f8ec03f */
[----:B------:R-:W-:-:S04]  /*01f0*/  UIADD3 UR4, -UR5, 0x100000, URZ ;  /* 0x0010000005047890 */ /* 0x000fc8000fffe13f */
[----:B------:R-:W-:Y:S02]  /*0200*/  USHF.L.U32 UR5, UR4, 0xb, URZ ;  /* 0x0000000b04057899 */ /* 0x000fe4000800063f */
[----:B------:R-:W-:Y:S01]  /*0210*/  USHF.L.U32 UR4, UR4, 0x1, URZ ;  /* 0x0000000104047899 */ /* 0x000fe2000800063f */
[----:B------:R-:W0:Y:S11]  /*0220*/  FENCE.VIEW.ASYNC.S ;  /* 0x00000000000073c6 */ /* 0x000e360000000000 */
[----:B0-----:R0:W1:Y:S01]  /*0230*/  SYNCS.EXCH.64 URZ, [UR8], UR4 ;  /* 0x00000004083f75b2 */ /* 0x0010620008000100 */
[----:B------:R0:W2:Y:S01]  /*0240*/  SYNCS.EXCH.64 URZ, [UR8+0x20], UR6 ;  /* 0x00002006083f75b2 */ /* 0x0000a20008000100 */
[----:B------:R0:W3:Y:S01]  /*0250*/  SYNCS.EXCH.64 URZ, [UR8+0x8], UR4 ;  /* 0x00000804083f75b2 */ /* 0x0000e20008000100 */
[----:B------:R0:W4:Y:S01]  /*0260*/  SYNCS.EXCH.64 URZ, [UR8+0x28], UR6 ;  /* 0x00002806083f75b2 */ /* 0x0001220008000100 */
[----:B------:R0:W0:Y:S01]  /*0270*/  SYNCS.EXCH.64 URZ, [UR8+0x10], UR4 ;  /* 0x00001004083f75b2 */ /* 0x0000220008000100 */
[----:B------:R0:W0:Y:S01]  /*0280*/  SYNCS.EXCH.64 URZ, [UR8+0x30], UR6 ;  /* 0x00003006083f75b2 */ /* 0x0000220008000100 */
[----:B------:R0:W0:Y:S01]  /*0290*/  SYNCS.EXCH.64 URZ, [UR8+0x18], UR4 ;  /* 0x00001804083f75b2 */ /* 0x0000220008000100 */
[----:B------:R0:W0:Y:S01]  /*02a0*/  SYNCS.EXCH.64 URZ, [UR8+0x38], UR6 ;  /* 0x00003806083f75b2 */ /* 0x0000220008000100 */
[----:B------:R-:W-:Y:S01]  /*02b0*/  NOP ;  /* 0x0000000000007918 */ /* 0x000fe20000000000 */
.L_x_2:
[----:B------:R-:W-:Y:S01]  /*02c0*/  SHF.R.S32.HI R4, RZ, 0x1f, R95 ;  /* 0x0000001fff047819 */ /* 0x000fe2000001145f */
[----:B------:R-:W5:Y:S01]  /*02d0*/  SHFL.IDX PT, R0, R0, RZ, 0x1f ;  /* 0x00001fff00007589 */ /* 0x000f6200000e0000 */
[----:B0-----:R-:W0:Y:S01]  /*02e0*/  S2UR UR8, SR_CTAID.X ;  /* 0x00000000000879c3 */ /* 0x001e220000002500 */
[----:B------:R-:W-:Y:S02]  /*02f0*/  ELECT P0, URZ, PT ;  /* 0x00000000003f782f */ /* 0x000fe40003800000 */
[----:B------:R-:W-:Y:S01]  /*0300*/  LEA.HI R4, R4, R95, RZ, 0x7 ;  /* 0x0000005f04047211 */ /* 0x000fe200078f38ff */
[----:B------:R-:W-:Y:S01]  /*0310*/  ULDC UR4, c[0x0][0x150] ;  /* 0x0000540000047ab9 */ /* 0x000fe20000000800 */
[----:B------:R-:W-:Y:S01]  /*0320*/  SHF.R.S32.HI R10, RZ, 0x1f, R3 ;  /* 0x0000001fff0a7819 */ /* 0x000fe20000011403 */
[----:B------:R-:W-:Y:S01]  /*0330*/  NOP ;  /* 0x0000000000007918 */ /* 0x000fe20000000000 */
[----:B------:R-:W-:Y:S01]  /*0340*/  LOP3.LUT R4, R4, 0xffffff80, RZ, 0xc0, !PT ;  /* 0xffffff8004047812 */ /* 0x000fe200078ec0ff */
[----:B------:R-:W-:Y:S01]  /*0350*/  NOP ;  /* 0x0000000000007918 */ /* 0x000fe20000000000 */
[----:B------:R-:W-:Y:S01]  /*0360*/  LEA.HI R10, R10, R3, RZ, 0x2 ;  /* 0x000000030a0a7211 */ /* 0x000fe200078f10ff */
[----:B------:R-:W1:Y:S01]  /*0370*/  LDC R12, c[0x0][0x144] ;  /* 0x00005100ff0c7b82 */ /* 0x000e620000000800 */
[----:B------:R-:W-:Y:S01]  /*0380*/  IMAD.MOV.U32 R22, RZ, RZ, 0x1 ;  /* 0x00000001ff167424 */ /* 0x000fe200078e00ff */
[----:B------:R-:W-:Y:S01]  /*0390*/  ISETP.NE.AND P3, PT, R5, RZ, PT ;  /* 0x000000ff0500720c */ /* 0x000fe20003f65270 */
[----:B------:R-:W-:Y:S01]  /*03a0*/  IMAD.IADD R8, R95, 0x1, -R4 ;  /* 0x000000015f087824 */ /* 0x000fe200078e0a04 */
[----:B------:R-:W-:Y:S01]  /*03b0*/  LOP3.LUT R10, R10, 0x3ffffffc, RZ, 0xc0, !PT ;  /* 0x3ffffffc0a0a7812 */ /* 0x000fe200078ec0ff */
[----:B------:R-:W2:Y:S03]  /*03c0*/  S2R R4, SR_CTAID.Y ;  /* 0x0000000000047919 */ /* 0x000ea60000002600 */
[----:B------:R-:W-:Y:S01]  /*03d0*/  SHF.R.S32.HI R7, RZ, 0x1f, R8 ;  /* 0x0000001fff077819 */ /* 0x000fe20000011408 */
[----:B------:R-:W-:Y:S01]  /*03e0*/  IMAD.IADD R10, R3, 0x1, -R10 ;  /* 0x00000001030a7824 */ /* 0x000fe200078e0a0a */
[----:B------:R-:W3:Y:S02]  /*03f0*/  LDC R14, c[0x0][0x140] ;  /* 0x00005000ff0e7b82 */ /* 0x000ee40000000800 */
[----:B------:R-:W-:-:S02]  /*0400*/  LEA.HI R7, R7, R8, RZ, 0x3 ;  /* 0x0000000807077211 */ /* 0x000fc400078f18ff */
[----:B-----5:R-:W-:Y:S02]  /*0410*/  ISETP.NE.OR P0, PT, R0, RZ, !P0 ;  /* 0x000000ff0000720c */ /* 0x020fe40004705670 */
[--C-:B------:R-:W-:Y:S02]  /*0420*/  SHF.R.S32.HI R0, RZ, 0x3, R7.reuse ;  /* 0x00000003ff007819 */ /* 0x100fe40000011407 */
[----:B------:R-:W-:Y:S02]  /*0430*/  SHF.R.S32.HI R7, RZ, 0x1f, R7 ;  /* 0x0000001fff077819 */ /* 0x000fe40000011407 */
[----:B0-----:R-:W-:Y:S02]  /*0440*/  I2FP.F32.U32 R9, UR8 ;  /* 0x0000000800097c45 */ /* 0x001fe40008201000 */
[----:B------:R-:W-:-:S03]  /*0450*/  LEA.HI R7, R7, R0, RZ, 0x2 ;  /* 0x0000000007077211 */ /* 0x000fc600078f10ff */
[----:B------:R-:W-:Y:S01]  /*0460*/  FMUL R9, R9, UR4 ;  /* 0x0000000409097c20 */ /* 0x000fe20008400000 */
[----:B------:R-:W-:Y:S01]  /*0470*/  LOP3.LUT R7, R7, 0xfffffffc, RZ, 0xc0, !PT ;  /* 0xfffffffc07077812 */ /* 0x000fe200078ec0ff */
[----:B------:R-:W-:Y:S01]  /*0480*/  VOTEU.ALL UP0, P0 ;  /* 0x00000000003f7886 */ /* 0x000fe20000000000 */
[----:B------:R-:W-:Y:S01]  /*0490*/  ULDC UR4, c[0x0][0x154] ;  /* 0x0000550000047ab9 */ /* 0x000fe20000000800 */
[----:B------:R-:W-:Y:S02]  /*04a0*/  VOTEU.ALL UP1, P0 ;  /* 0x00000000003f7886 */ /* 0x000fe40000020000 */
[----:B------:R-:W0:Y:S01]  /*04b0*/  F2I.U32.TRUNC.NTZ R9, R9 ;  /* 0x0000000900097305 */ /* 0x000e22000020f000 */
[----:B------:R-:W-:Y:S01]  /*04c0*/  IMAD.IADD R7, R0, 0x1, -R7 ;  /* 0x0000000100077824 */ /* 0x000fe200078e0a07 */
[----:B------:R-:W5:Y:S01]  /*04d0*/  @!UP0 S2UR UR7, SR_CgaCtaId ;  /* 0x00000000000789c3 */ /* 0x000f620000008800 */
[----:B------:R-:W-:Y:S01]  /*04e0*/  @!UP0 UMOV UR6, 0x400 ;  /* 0x0000040000068882 */ /* 0x000fe20000000000 */
[----:B---3--:R-:W-:Y:S01]  /*04f0*/  ISETP.EQ.U32.AND P2, PT, R14, 0x1, PT ;  /* 0x000000010e00780c */ /* 0x008fe20003f42070 */
[----:B------:R-:W-:Y:S01]  /*0500*/  IMAD R10, R10, 0x4, R7 ;  /* 0x000000040a0a7824 */ /* 0x000fe200078e0207 */
[----:B--2---:R-:W-:-:S03]  /*0510*/  I2FP.F32.U32 R3, R4 ;  /* 0x0000000400037245 */ /* 0x004fc60000201000 */
[C---:B------:R-:W-:Y:S01]  /*0520*/  IMAD.SHL.U32 R19, R10.reuse, 0x4, RZ ;  /* 0x000000040a137824 */ /* 0x040fe200078e00ff */
[----:B------:R-:W-:Y:S01]  /*0530*/  LEA.HI R0, R10, R10, RZ, 0x1 ;  /* 0x0000000a0a007211 */ /* 0x000fe200078f08ff */
[----:B------:R-:W-:Y:S01]  /*0540*/  FMUL R13, R3, UR4 ;  /* 0x00000004030d7c20 */ /* 0x000fe20008400000 */
[----:B------:R-:W2:Y:S01]  /*0550*/  LDC R7, c[0x0][0x148] ;  /* 0x00005200ff077b82 */ /* 0x000ea20000000800 */
[----:B------:R-:W-:Y:S01]  /*0560*/  UMOV UR4, 0x20 ;  /* 0x0000002000047882 */ /* 0x000fe20000000000 */
[----:B------:R-:W-:Y:S01]  /*0570*/  LOP3.LUT R11, R0, 0xfffffffe, RZ, 0xc0, !PT ;  /* 0xfffffffe000b7812 */ /* 0x000fe200078ec0ff */
[----:B0-----:R-:W-:Y:S01]  /*0580*/  IMAD.MOV R15, RZ, RZ, -R9 ;  /* 0x000000ffff0f7224 */ /* 0x001fe200078e0a09 */
[----:B------:R-:W-:Y:S01]  /*0590*/  SHF.R.S32.HI R9, RZ, 0x1f, R2 ;  /* 0x0000001fff097819 */ /* 0x000fe20000011402 */
[----:B------:R-:W0:Y:S01]  /*05a0*/  F2I.U32.TRUNC.NTZ R13, R13 ;  /* 0x0000000d000d7305 */ /* 0x000e22000020f000 */
[----:B------:R-:W-:Y:S01]  /*05b0*/  LOP3.LUT R19, R10, 0xc, R19, 0x78, !PT ;  /* 0x0000000c0a137812 */ /* 0x000fe200078e7813 */
[----:B-1----:R-:W-:Y:S01]  /*05c0*/  IMAD R3, R12, R15, UR8 ;  /* 0x000000080c037e24 */ /* 0x002fe2000f8e020f */
[----:B------:R-:W-:Y:S01]  /*05d0*/  LEA.HI R9, R9, R2, RZ, 0x2 ;  /* 0x0000000209097211 */ /* 0x000fe200078f10ff */
[----:B------:R-:W-:Y:S01]  /*05e0*/  IMAD.IADD R0, R10, 0x1, -R11 ;  /* 0x000000010a007824 */ /* 0x000fe200078e0a0b */
[----:B------:R-:W-:-:S04]  /*05f0*/  @!UP0 UIADD3 UR4, -UR4, 0x100000, URZ ;  /* 0x0010000004048890 */ /* 0x000fc8000fffe13f */
[----:B------:R-:W-:Y:S02]  /*0600*/  @!UP0 USHF.L.U32 UR5, UR4, 0xb, URZ ;  /* 0x0000000b04058899 */ /* 0x000fe4000800063f */
[----:B------:R-:W-:Y:S01]  /*0610*/  @!UP0 USHF.L.U32 UR4, UR4, 0x1, URZ ;  /* 0x0000000104048899 */ /* 0x000fe2000800063f */
[----:B------:R-:W-:Y:S01]  /*0620*/  VIADD R10, R5, 0xffffffff ;  /* 0xffffffff050a7836 */ /* 0x000fe20000000000 */
[----:B------:R-:W-:Y:S02]  /*0630*/  LOP3.LUT R9, R9, 0xfffffffc, RZ, 0xc0, !PT ;  /* 0xfffffffc09097812 */ /* 0x000fe400078ec0ff */
[----:B------:R-:W-:Y:S01]  /*0640*/  ISETP.NE.AND P4, PT, R0, R3, PT ;  /* 0x000000030000720c */ /* 0x000fe20003f85270 */
[----:B-----5:R-:W-:Y:S01]  /*0650*/  @!UP0 ULEA UR6, UR7, UR6, 0x18 ;  /* 0x0000000607068291 */ /* 0x020fe2000f8ec03f */
[----:B------:R-:W-:Y:S01]  /*0660*/  ISETP.GE.U32.AND P6, PT, R10, 0x2, PT ;  /* 0x000000020a00780c */ /* 0x000fe20003fc6070 */
[----:B------:R-:W-:Y:S01]  /*0670*/  IMAD.IADD R0, R2, 0x1, -R9 ;  /* 0x0000000102007824 */ /* 0x000fe200078e0a09 */
[----:B------:R-:W-:Y:S01]  /*0680*/  VOTEU.ALL UP0, P0 ;  /* 0x00000000003f7886 */ /* 0x000fe20000000000 */
[----:B------:R-:W-:Y:S01]  /*0690*/  LOP3.LUT P0, RZ, R8, 0x7, RZ, 0xc0, !PT ;  /* 0x0000000708ff7812 */ /* 0x000fe2000780c0ff */
[----:B0-----:R-:W-:Y:S01]  /*06a0*/  IMAD.MOV R20, RZ, RZ, -R13 ;  /* 0x000000ffff147224 */ /* 0x001fe200078e0a0d */
[----:B------:R-:W-:-:S02]  /*06b0*/  LOP3.LUT R11, R95, 0x7f, RZ, 0xc0, !PT ;  /* 0x0000007f5f0b7812 */ /* 0x000fc400078ec0ff */
[C---:B------:R-:W-:Y:S01]  /*06c0*/  ISETP.NE.AND P1, PT, R0.reuse, 0x3, PT ;  /* 0x000000030000780c */ /* 0x040fe20003f25270 */
[----:B--2---:R-:W-:Y:S01]  /*06d0*/  IMAD R9, R7, R20, R4 ;  /* 0x0000001407097224 */ /* 0x004fe200078e0204 */
[C---:B------:R-:W-:Y:S02]  /*06e0*/  ISETP.LT.U32.AND P0, PT, R19.reuse, 0x8, !P0 ;  /* 0x000000081300780c */ /* 0x040fe40004701070 */
[----:B------:R-:W-:Y:S01]  /*06f0*/  @P4 LEA.HI R2, R19, R19, RZ, 0x1 ;  /* 0x0000001313024211 */ /* 0x000fe200078f08ff */
[----:B------:R-:W0:Y:S02]  /*0700*/  FENCE.VIEW.ASYNC.S ;  /* 0x00000000000073c6 */ /* 0x000e240000000000 */
[----:B0-----:R0:W1:Y:S01]  /*0710*/  @!UP0 SYNCS.EXCH.64 URZ, [UR6+0x50], UR4 ;  /* 0x00005004063f85b2 */ /* 0x0010620008000100 */
[----:B------:R-:W-:Y:S02]  /*0720*/  ISETP.EQ.OR P1, PT, R0, RZ, !P1 ;  /* 0x000000ff0000720c */ /* 0x000fe40004f22670 */
[----:B------:R-:W-:-:S02]  /*0730*/  @P4 SHF.R.S32.HI R2, RZ, 0x1, R2 ;  /* 0x00000001ff024819 */ /* 0x000fc40000011402 */
[----:B------:R-:W-:Y:S02]  /*0740*/  ISETP.EQ.AND P1, PT, R5, RZ, P1 ;  /* 0x000000ff0500720c */ /* 0x000fe40000f22270 */
[----:B------:R-:W-:Y:S02]  /*0750*/  @P4 ISETP.NE.AND P5, PT, R2, R9, PT ;  /* 0x000000090200420c */ /* 0x000fe40003fa5270 */
[----:B------:R-:W-:Y:S02]  /*0760*/  SEL R9, RZ, 0x1, !P0 ;  /* 0x00000001ff097807 */ /* 0x000fe40004000000 */
[----:B------:R-:W-:Y:S02]  /*0770*/  @P4 SEL R22, RZ, 0x1, P5 ;  /* 0x00000001ff164807 */ /* 0x000fe40002800000 */
[----:B------:R-:W-:Y:S02]  /*0780*/  SEL R18, RZ, 0x1, !P1 ;  /* 0x00000001ff127807 */ /* 0x000fe40004800000 */
[----:B------:R-:W-:Y:S01]  /*0790*/  LOP3.LUT R22, R22, R9, RZ, 0xc0, !PT ;  /* 0x0000000916167212 */ /* 0x000fe200078ec0ff */
[----:B------:R0:W2:Y:S01]  /*07a0*/  @!UP1 SYNCS.EXCH.64 URZ, [UR6+0x58], UR4 ;  /* 0x00005804063f95b2 */ /* 0x0000a20008000100 */
[----:B------:R-:W-:Y:S01]  /*07b0*/  SEL R18, R18, 0x2, P6 ;  /* 0x0000000212127807 */ /* 0x000fe20003000000 */
[----:B------:R-:W-:Y:S01]  /*07c0*/  NOP ;  /* 0x0000000000007918 */ /* 0x000fe20000000000 */
[----:B------:R-:W-:Y:S05]  /*07d0*/  @!P2 BRA `(.L_x_3) ;  /* 0x000000000008a947 */ /* 0x000fea0003800000 */
[----:B-12-4-:R-:W-:Y:S01]  /*07e0*/  UCGABAR_ARV ;  /* 0x00000000000079c7 */ /* 0x016fe20008000000 */
[----:B------:R-:W-:Y:S05]  /*07f0*/  BRA `(.L_x_4) ;  /* 0x0000000000047947 */ /* 0x000fea0003800000 */
.L_x_3:
[----:B-12-4-:R-:W-:Y:S01]  /*0800*/  NOP ;  /* 0x0000000000007918 */ /* 0x016fe20000000000 */
.L_x_4:
[----:B------:R-:W1:Y:S01]  /*0810*/  LDC R2, c[0x0][0x65c] ;  /* 0x00019700ff027b82 */ /* 0x000e620000000800 */
[----:B------:R-:W-:Y:S02]  /*0820*/  IMAD.U32 R8, RZ, RZ, UR8 ;  /* 0x00000008ff087e24 */ /* 0x000fe4000f8e00ff */
[----:B------:R-:W-:Y:S01]  /*0830*/  IMAD.MOV.U32 R9, RZ, RZ, RZ ;  /* 0x000000ffff097224 */ /* 0x000fe200078e00ff */
[----:B-1----:R-:W-:-:S04]  /*0840*/  ISETP.NE.AND P1, PT, R2, 0x1, PT ;  /* 0x000000010200780c */ /* 0x002fc80003f25270 */
[----:B------:R-:W-:-:S09]  /*0850*/  P2R R5, PR, RZ, 0x2 ;  /* 0x00000002ff057803 */ /* 0x000fd20000000000 */
[----:B------:R-:W1:Y:S01]  /*0860*/  @P1 LDC R17, c[0x0][0x10] ;  /* 0x00000400ff111b82 */ /* 0x000e620000000800 */
[----:B------:R-:W-:Y:S02]  /*0870*/  @P1 IMAD.MOV.U32 R5, RZ, RZ, RZ ;  /* 0x000000ffff051224 */ /* 0x000fe400078e00ff */
[----:B------:R-:W-:-:S05]  /*0880*/  @P1 IMAD.MOV.U32 R15, RZ, RZ, RZ ;  /* 0x000000ffff0f1224 */ /* 0x000fca00078e00ff */
[----:B------:R-:W2:Y:S01]  /*0890*/  @!P1 LDC R13, c[0x0][0xc] ;  /* 0x00000300ff0d9b82 */ /* 0x000ea20000000800 */
[----:B0-----:R-:W-:Y:S01]  /*08a0*/  ULDC UR4, c[0x0][0xc] ;  /* 0x0000030000047ab9 */ /* 0x001fe20000000800 */
[----:B------:R-:W-:Y:S01]  /*08b0*/  ULDC UR5, c[0x0][0x10] ;  /* 0x0000040000057ab9 */ /* 0x000fe20000000800 */
[----:B------:R-:W-:Y:S01]  /*08c0*/  ULDC UR6, c[0x0][0x14] ;  /* 0x0000050000067ab9 */ /* 0x000fe20000000800 */
[----:B------:R-:W-:-:S04]  /*08d0*/  UIMAD.WIDE.U32 UR4, UR4, UR5, URZ ;  /* 0x00000005040472a5 */ /* 0x000fc8000f8e003f */
[----:B------:R-:W-:Y:S02]  /*08e0*/  UIMAD.WIDE.U32 UR38, UR4, UR6, URZ ;  /* 0x00000006042672a5 */ /* 0x000fe4000f8e003f */
[----:B------:R-:W-:-:S04]  /*08f0*/  UIMAD UR41, UR5, UR6, URZ ;  /* 0x00000006052972a4 */ /* 0x000fc8000f8e023f */
[----:B------:R-:W-:Y:S01]  /*0900*/  UIADD3 UR41, UR39, UR41, URZ ;  /* 0x0000002927297290 */ /* 0x000fe2000fffe03f */
[----:B-1----:R-:W-:-:S04]  /*0910*/  @P1 IMAD.WIDE.U32 R16, R17, UR8, R4 ;  /* 0x0000000811101c25 */ /* 0x002fc8000f8e0004 */
[----:B------:R-:W-:Y:S02]  /*0920*/  @P1 IMAD.IADD R17, R17, 0x1, R15 ;  /* 0x0000000111111824 */ /* 0x000fe400078e020f */
[----:B--2---:R-:W-:-:S04]  /*0930*/  @!P1 IMAD.WIDE.U32 R8, R4, R13, R8 ;  /* 0x0000000d04089225 */ /* 0x004fc800078e0008 */
[----:B------:R-:W-:Y:S02]  /*0940*/  @!P1 IMAD.MOV.U32 R16, RZ, RZ, R8 ;  /* 0x000000ffff109224 */ /* 0x000fe400078e0008 */
[----:B------:R-:W-:Y:S01]  /*0950*/  @!P1 IMAD.MOV.U32 R17, RZ, RZ, R9 ;  /* 0x000000ffff119224 */ /* 0x000fe200078e0009 */
[----:B------:R-:W-:Y:S06]  /*0960*/  @!P2 BRA `(.L_x_5) ;  /* 0x00000000000ca947 */ /* 0x000fec0003800000 */
[----:B------:R-:W-:Y:S01]  /*0970*/  UCGABAR_WAIT ;  /* 0x0000000000007dc7 */ /* 0x000fe20008000000 */
[----:B------:R-:W-:Y:S01]  /*0980*/  CCTL.IVALL ;  /* 0x00000000ff00798f */ /* 0x000fe20002000000 */
[----:B------:R-:W-:Y:S05]  /*0990*/  BRA `(.L_x_6) ;  /* 0x0000000000047947 */ /* 0x000fea0003800000 */
.L_x_5:
[----:B------:R-:W-:Y:S06]  /*09a0*/  BAR.SYNC.DEFER_BLOCKING 0x0 ;  /* 0x0000000000007b1d */ /* 0x000fec0000010000 */
.L_x_6:
[----:B------:R-:W-:Y:S05]  /*09b0*/  @!P3 BRA `(.L_x_7) ;  /* 0x0000005c0094b947 */ /* 0x000fea0003800000 */
[----:B------:R-:W-:-:S13]  /*09c0*/  ISETP.GT.U32.AND P0, PT, R10, 0x1, PT ;  /* 0x000000010a00780c */ /* 0x000fda0003f04070 */
[----:B------:R-:W-:Y:S05]  /*09d0*/  @P0 EXIT ;  /* 0x000000000000094d */ /* 0x000fea0003800000 */
[----:B------:R-:W-:Y:S01]  /*09e0*/  ULDC.64 UR4, c[0x0][0x650] ;  /* 0x0001940000047ab9 */ /* 0x000fe20000000a00 */
[----:B------:R-:W-:Y:S01]  /*09f0*/  PRMT R0, RZ, 0x7610, R0 ;  /* 0x00007610ff007816 */ /* 0x000fe20000000000 */
[----:B------:R-:W-:Y:S01]  /*0a00*/  IMAD.MOV.U32 R103, RZ, RZ, -0x1 ;  /* 0xffffffffff677424 */ /* 0x000fe200078e00ff */
[----:B------:R-:W-:Y:S01]  /*0a10*/  ISETP.GE.U32.AND P0, PT, R16, UR4, PT ;  /* 0x0000000410007c0c */ /* 0x000fe2000bf06070 */
[----:B------:R-:W-:Y:S02]  /*0a20*/  IMAD.MOV.U32 R100, RZ, RZ, -0x1 ;  /* 0xffffffffff647424 */ /* 0x000fe400078e00ff */
[----:B------:R-:W-:Y:S01]  /*0a30*/  IMAD.MOV.U32 R101, RZ, RZ, -0x1 ;  /* 0xffffffffff657424 */ /* 0x000fe200078e00ff */
[----:B------:R-:W-:-:S13]  /*0a40*/  ISETP.GE.U32.AND.EX P0, PT, R17, UR5, PT, P0 ;  /* 0x0000000511007c0c */ /* 0x000fda000bf06100 */
[----:B------:R-:W-:Y:S05]  /*0a50*/  @P0 BRA `(.L_x_8) ;  /* 0x0000000400280947 */ /* 0x000fea0003800000 */
[----:B------:R-:W0:Y:S01]  /*0a60*/  LDC.64 R24, c[0x0][0x628] ;  /* 0x00018a00ff187b82 */ /* 0x000e220000000a00 */
[----:B------:R-:W-:Y:S02]  /*0a70*/  IMAD.MOV.U32 R8, RZ, RZ, R16 ;  /* 0x000000ffff087224 */ /* 0x000fe400078e0010 */
[----:B------:R-:W-:-:S05]  /*0a80*/  IMAD.MOV.U32 R9, RZ, RZ, R17 ;  /* 0x000000ffff097224 */ /* 0x000fca00078e0011 */
[----:B------:R-:W1:Y:S08]  /*0a90*/  LDC R0, c[0x0][0x630] ;  /* 0x00018c00ff007b82 */ /* 0x000e700000000800 */
[----:B------:R-:W2:Y:S01]  /*0aa0*/  LDC.64 R26, c[0x0][0x620] ;  /* 0x00018800ff1a7b82 */ /* 0x000ea20000000a00 */
[----:B0-----:R-:W-:-:S04]  /*0ab0*/  ISETP.NE.U32.AND P0, PT, R24, RZ, PT ;  /* 0x000000ff1800720c */ /* 0x001fc80003f05070 */
[----:B------:R-:W-:-:S13]  /*0ac0*/  ISETP.NE.AND.EX P0, PT, R25, RZ, PT, P0 ;  /* 0x000000ff1900720c */ /* 0x000fda0003f05300 */
[----:B-12---:R-:W-:Y:S05]  /*0ad0*/  @!P0 BRA `(.L_x_9) ;  /* 0x0000000000288947 */ /* 0x006fea0003800000 */
[----:B------:R-:W0:Y:S02]  /*0ae0*/  LDC R15, c[0x0][0x634] ;  /* 0x00018d00ff0f7b82 */ /* 0x000e240000000800 */
[----:B0-----:R-:W-:-:S05]  /*0af0*/  IADD3 R15, P0, R16, R15, RZ ;  /* 0x0000000f100f7210 */ /* 0x001fca0007f1e0ff */
[----:B------:R-:W-:-:S04]  /*0b00*/  IMAD.X R21, RZ, RZ, R17, P0 ;  /* 0x000000ffff157224 */ /* 0x000fc800000e0611 */
[----:B------:R-:W-:-:S04]  /*0b10*/  IMAD.WIDE.U32 R8, R21, R24, RZ ;  /* 0x0000001815087225 */ /* 0x000fc800078e00ff */
[----:B------:R-:W-:-:S04]  /*0b20*/  IMAD.WIDE.U32 R12, P0, R15, R25, R8 ;  /* 0x000000190f0c7225 */ /* 0x000fc80007800008 */
[----:B------:R-:W-:-:S04]  /*0b30*/  IMAD.WIDE.U32 R8, R15, R24, RZ ;  /* 0x000000180f087225 */ /* 0x000fc800078e00ff */
[----:B------:R-:W-:Y:S01]  /*0b40*/  IMAD.X R15, RZ, RZ, RZ, P0 ;  /* 0x000000ffff0f7224 */ /* 0x000fe200000e06ff */
[----:B------:R-:W-:Y:S01]  /*0b50*/  IADD3 RZ, P0, R9, R12, RZ ;  /* 0x0000000c09ff7210 */ /* 0x000fe20007f1e0ff */
[----:B------:R-:W-:-:S04]  /*0b60*/  IMAD.MOV.U32 R14, RZ, RZ, R13 ;  /* 0x000000ffff0e7224 */ /* 0x000fc800078e000d */
[----:B------:R-:W-:-:S08]  /*0b70*/  IMAD.WIDE.U32.X R8, R21, R25, R14, P0 ;  /* 0x0000001915087225 */ /* 0x000fd000000e040e */
.L_x_9:
[----:B------:R-:W0:Y:S01]  /*0b80*/  LDC.64 R28, c[0x0][0x640] ;  /* 0x00019000ff1c7b82 */ /* 0x000e220000000a00 */
[--C-:B------:R-:W-:Y:S01]  /*0b90*/  SHF.R.U64 R101, R8, R0, R9.reuse ;  /* 0x0000000008657219 */ /* 0x100fe20000001209 */
[----:B------:R-:W-:Y:S01]  /*0ba0*/  IMAD R20, R7, R20, R4 ;  /* 0x0000001407147224 */ /* 0x000fe200078e0204 */
[----:B------:R-:W-:Y:S02]  /*0bb0*/  SHF.R.U32.HI R0, RZ, R0, R9 ;  /* 0x00000000ff007219 */ /* 0x000fe40000011609 */
[----:B------:R-:W-:-:S03]  /*0bc0*/  IADD3 R5, P0, RZ, -R101, RZ ;  /* 0x80000065ff057210 */ /* 0x000fc60007f1e0ff */
[----:B------:R-:W1:Y:S02]  /*0bd0*/  LDC R12, c[0x0][0x618] ;  /* 0x00018600ff0c7b82 */ /* 0x000e640000000800 */
[----:B------:R-:W-:-:S04]  /*0be0*/  IMAD.X R9, RZ, RZ, ~R0, P0 ;  /* 0x000000ffff097224 */ /* 0x000fc800000e0e00 */
[-C--:B------:R-:W-:Y:S02]  /*0bf0*/  IMAD R0, R9, R26.reuse, RZ ;  /* 0x0000001a09007224 */ /* 0x080fe400078e02ff */
[----:B------:R-:W2:Y:S01]  /*0c00*/  LDC R14, c[0x0][0x608] ;  /* 0x00018200ff0e7b82 */ /* 0x000ea20000000800 */
[----:B------:R-:W-:-:S04]  /*0c10*/  IMAD.WIDE.U32 R8, R5, R26, R16 ;  /* 0x0000001a05087225 */ /* 0x000fc800078e0010 */
[----:B------:R-:W-:Y:S02]  /*0c20*/  IMAD R5, R5, R27, R0 ;  /* 0x0000001b05057224 */ /* 0x000fe400078e0200 */
[----:B------:R-:W-:Y:S01]  /*0c30*/  IMAD.MOV.U32 R27, RZ, RZ, 0x1 ;  /* 0x00000001ff1b7424 */ /* 0x000fe200078e00ff */
[----:B------:R-:W3:Y:S01]  /*0c40*/  LDC R24, c[0x0][0x658] ;  /* 0x00019600ff187b82 */ /* 0x000ee20000000800 */
[----:B------:R-:W-:Y:S01]  /*0c50*/  IMAD.IADD R5, R9, 0x1, R5 ;  /* 0x0000000109057824 */ /* 0x000fe200078e0205 */
[----:B0-----:R-:W-:Y:S01]  /*0c60*/  ISETP.NE.U32.AND P0, PT, R28, RZ, PT ;  /* 0x000000ff1c00720c */ /* 0x001fe20003f05070 */
[----:B------:R-:W-:-:S03]  /*0c70*/  IMAD.MOV.U32 R9, RZ, RZ, -0x1 ;  /* 0xffffffffff097424 */ /* 0x000fc600078e00ff */
[----:B------:R-:W-:Y:S02]  /*0c80*/  ISETP.NE.AND.EX P0, PT, R29, RZ, PT, P0 ;  /* 0x000000ff1d00720c */ /* 0x000fe40003f05300 */
[----:B------:R-:W0:Y:S01]  /*0c90*/  LDC R21, c[0x0][0x600] ;  /* 0x00018000ff157b82 */ /* 0x000e220000000800 */
[-CC-:B-1----:R-:W-:Y:S02]  /*0ca0*/  SHF.R.U64 R10, R8, R12.reuse, R5.reuse ;  /* 0x0000000c080a7219 */ /* 0x182fe40000001205 */
[----:B------:R-:W-:-:S05]  /*0cb0*/  SHF.R.U32.HI R5, RZ, R12, R5 ;  /* 0x0000000cff057219 */ /* 0x000fca0000011605 */
[----:B------:R-:W1:Y:S01]  /*0cc0*/  LDC R23, c[0x0][0x648] ;  /* 0x00019200ff177b82 */ /* 0x000e620000000800 */
[-CC-:B--2---:R-:W-:Y:S02]  /*0cd0*/  SHF.R.U64 R30, R10, R14.reuse, R5.reuse ;  /* 0x0000000e0a1e7219 */ /* 0x184fe40000001205 */
[----:B------:R-:W-:-:S05]  /*0ce0*/  SHF.R.U32.HI R5, RZ, R14, R5 ;  /* 0x0000000eff057219 */ /* 0x000fca0000011605 */
[----:B------:R-:W2:Y:S01]  /*0cf0*/  LDC R25, c[0x0][0x638] ;  /* 0x00018e00ff197b82 */ /* 0x000ea20000000800 */
[-CC-:B---3--:R-:W-:Y:S02]  /*0d00*/  SHF.R.U64 R14, R30, R24.reuse, R5.reuse ;  /* 0x000000181e0e7219 */ /* 0x188fe40000001205 */
[-C--:B------:R-:W-:Y:S02]  /*0d10*/  SHF.L.U32 R0, R9, R24.reuse, RZ ;  /* 0x0000001809007219 */ /* 0x080fe400000006ff */
[----:B------:R-:W-:Y:S01]  /*0d20*/  SHF.R.U32.HI R5, RZ, R24, R5 ;  /* 0x00000018ff057219 */ /* 0x000fe20000011605 */
[----:B------:R-:W-:Y:S01]  /*0d30*/  IMAD.MOV.U32 R4, RZ, RZ, R14 ;  /* 0x000000ffff047224 */ /* 0x000fe200078e000e */
[----:B------:R-:W-:Y:S01]  /*0d40*/  LOP3.LUT R7, RZ, R0, RZ, 0x33, !PT ;  /* 0x00000000ff077212 */ /* 0x000fe200078e33ff */
[----:B------:R-:W3:Y:S01]  /*0d50*/  LDC R26, c[0x0][0x610] ;  /* 0x00018400ff1a7b82 */ /* 0x000ee20000000800 */
[----:B------:R-:W-:Y:S05]  /*0d60*/  @!P0 BRA `(.L_x_10) ;  /* 0x0000000000288947 */ /* 0x000fea0003800000 */
[----:B------:R-:W4:Y:S02]  /*0d70*/  LDC R13, c[0x0][0x64c] ;  /* 0x00019300ff0d7b82 */ /* 0x000f240000000800 */
[----:B----4-:R-:W-:-:S05]  /*0d80*/  IADD3 R13, P0, R14, R13, RZ ;  /* 0x0000000d0e0d7210 */ /* 0x010fca0007f1e0ff */
        /* <DEDUP_REMOVED lines=8> */
.L_x_10:
[----:B-1----:R-:W-:Y:S01]  /*0e10*/  SHF.R.U64 R4, R4, R23, R5 ;  /* 0x0000001704047219 */ /* 0x002fe20000001205 */
[----:B0-----:R-:W-:Y:S01]  /*0e20*/  VIADD R5, R21, 0xffffffff ;  /* 0xffffffff15057836 */ /* 0x001fe20000000000 */
[----:B------:R-:W-:Y:S02]  /*0e30*/  SHF.L.U32 R0, R27, R24, RZ ;  /* 0x000000181b007219 */ /* 0x000fe400000006ff */
[----:B------:R-:W-:Y:S01]  /*0e40*/  LOP3.LUT R7, R30, R7, RZ, 0xc0, !PT ;  /* 0x000000071e077212 */ /* 0x000fe200078ec0ff */
[----:B------:R-:W-:Y:S01]  /*0e50*/  IMAD.MOV R8, RZ, RZ, -R4 ;  /* 0x000000ffff087224 */ /* 0x000fe200078e0a04 */
[----:B------:R-:W-:Y:S02]  /*0e60*/  SEL R3, R3, R20, !P1 ;  /* 0x0000001403037207 */ /* 0x000fe40004800000 */
[----:B------:R-:W-:Y:S01]  /*0e70*/  LOP3.LUT R5, R10, R5, RZ, 0xc0, !PT ;  /* 0x000000050a057212 */ /* 0x000fe200078ec0ff */
[----:B------:R-:W-:Y:S02]  /*0e80*/  IMAD R4, R0, R4, R7 ;  /* 0x0000000400047224 */ /* 0x000fe400078e0207 */
[----:B--2---:R-:W-:-:S02]  /*0e90*/  IMAD R0, R8, R25, R14 ;  /* 0x0000001908007224 */ /* 0x004fc400078e020e */
[----:B---3--:R-:W-:Y:S02]  /*0ea0*/  IMAD R3, R4, R26, R3 ;  /* 0x0000001a04037224 */ /* 0x008fe400078e0203 */
[----:B------:R-:W-:Y:S02]  /*0eb0*/  IMAD.MOV.U32 R7, RZ, RZ, 0x1 ;  /* 0x00000001ff077424 */ /* 0x000fe400078e00ff */
[----:B------:R-:W-:-:S03]  /*0ec0*/  IMAD R4, R0, R21, R5 ;  /* 0x0000001500047224 */ /* 0x000fc600078e0205 */
[----:B------:R-:W-:Y:S02]  /*0ed0*/  PRMT R0, R7, 0x7610, R0 ;  /* 0x0000761007007816 */ /* 0x000fe40000000000 */
[----:B------:R-:W-:Y:S02]  /*0ee0*/  SEL R100, R4, R3, !P1 ;  /* 0x0000000304647207 */ /* 0x000fe40004800000 */
[----:B------:R-:W-:-:S07]  /*0ef0*/  SEL R103, R3, R4, !P1 ;  /* 0x0000000403677207 */ /* 0x000fce0004800000 */
.L_x_8:
[----:B------:R-:W-:-:S08]  /*0f00*/  NOP ;  /* 0x0000000000007918 */ /* 0x000fd00000000000 */
[----:B------:R-:W0:Y:S02]  /*0f10*/  USETMAXREG.TRY_ALLOC.CTAPOOL UP0, 0xe8 ;  /* 0x000000e8000079c8 */ /* 0x000e240008000600 */
[----:B0-----:R-:W-:-:S13]  /*0f20*/  PLOP3.LUT P0, PT, PT, PT, UP0, 0x80, 0x0 ;  /* 0x000000000000781c */ /* 0x001fda0003f0f008 */
[----:B------:R-:W-:Y:S05]  /*0f30*/  @!P0 BRA `(.L_x_8) ;  /* 0xfffffffc00f08947 */ /* 0x000fea000383ffff */
[----:B------:R-:W-:Y:S01]  /*0f40*/  ULDC.64 UR4, c[0x0][0x598] ;  /* 0x0001660000047ab9 */ /* 0x000fe20000000a00 */
[----:B------:R-:W-:Y:S01]  /*0f50*/  ULDC.64 UR36, c[0x0][0x208] ;  /* 0x0000820000247ab9 */ /* 0x000fe20000000a00 */
[----:B------:R-:W-:-:S04]  /*0f60*/  ISETP.NE.U32.AND P0, PT, RZ, UR4, PT ;  /* 0x00000004ff007c0c */ /* 0x000fc8000bf05070 */
[----:B------:R-:W-:-:S13]  /*0f70*/  ISETP.NE.AND.EX P0, PT, RZ, UR5, PT, P0 ;  /* 0x00000005ff007c0c */ /* 0x000fda000bf05300 */
[----:B------:R-:W-:Y:S05]  /*0f80*/  @!P0 BRA `(.L_x_11) ;  /* 0x00000000001c8947 */ /* 0x000fea0003800000 */
[----:B------:R-:W0:Y:S02]  /*0f90*/  LDC.64 R4, c[0x0][0x598] ;  /* 0x00016600ff047b82 */ /* 0x000e240000000a00 */
[----:B0-----:R-:W2:Y:S02]  /*0fa0*/  LDG.E.64 R4, desc[UR36][R4.64] ;  /* 0x0000002404047981 */ /* 0x001ea4000c1e1b00 */
[----:B--2---:R-:W-:-:S04]  /*0fb0*/  ISETP.NE.U32.AND P0, PT, R4, RZ, PT ;  /* 0x000000ff0400720c */ /* 0x004fc80003f05070 */
[----:B------:R-:W-:-:S13]  /*0fc0*/  ISETP.NE.AND.EX P0, PT, R5, RZ, PT, P0 ;  /* 0x000000ff0500720c */ /* 0x000fda0003f05300 */
[----:B------:R-:W-:Y:S05]  /*0fd0*/  @!P0 BRA `(.L_x_11) ;  /* 0x0000000000088947 */ /* 0x000fea0003800000 */
[----:B------:R0:W5:Y:S01]  /*0fe0*/  LD.E R23, desc[UR36][R4.64] ;  /* 0x0000002404177980 */ /* 0x000162000c101900 */
[----:B------:R-:W-:Y:S05]  /*0ff0*/  BRA `(.L_x_12) ;  /* 0x0000000000247947 */ /* 0x000fea0003800000 */
.L_x_11:
[----:B------:R-:W-:Y:S02]  /*1000*/  ULDC.64 UR4, c[0x0][0x588] ;  /* 0x0001620000047ab9 */ /* 0x000fe40000000a00 */
[----:B------:R-:W-:-:S04]  /*1010*/  ISETP.NE.U32.AND P0, PT, RZ, UR4, PT ;  /* 0x00000004ff007c0c */ /* 0x000fc8000bf05070 */
[----:B------:R-:W-:-:S13]  /*1020*/  ISETP.NE.AND.EX P0, PT, RZ, UR5, PT, P0 ;  /* 0x00000005ff007c0c */ /* 0x000fda000bf05300 */
[----:B------:R-:W-:Y:S05]  /*1030*/  @!P0 BRA `(.L_x_13) ;  /* 0x00000000000c8947 */ /* 0x000fea0003800000 */
[----:B------:R-:W0:Y:S02]  /*1040*/  LDC.64 R4, c[0x0][0x588] ;  /* 0x00016200ff047b82 */ /* 0x000e240000000a00 */
[----:B0-----:R1:W5:Y:S01]  /*1050*/  LDG.E R23, desc[UR36][R4.64] ;  /* 0x0000002404177981 */ /* 0x001362000c1e1900 */
[----:B------:R-:W-:Y:S05]  /*1060*/  BRA `(.L_x_12) ;  /* 0x0000000000087947 */ /* 0x000fea0003800000 */
.L_x_13:
[----:B------:R-:W-:Y:S02]  /*1070*/  ULDC UR4, c[0x0][0x580] ;  /* 0x0001600000047ab9 */ /* 0x000fe40000000800 */
[----:B------:R-:W-:-:S07]  /*1080*/  IMAD.U32 R23, RZ, RZ, UR4 ;  /* 0x00000004ff177e24 */ /* 0x000fce000f8e00ff */
.L_x_12:
[----:B------:R-:W-:Y:S02]  /*1090*/  ULDC.64 UR4, c[0x0][0x5a0] ;  /* 0x0001680000047ab9 */ /* 0x000fe40000000a00 */
[----:B------:R-:W-:-:S04]  /*10a0*/  ISETP.NE.U32.AND P0, PT, RZ, UR4, PT ;  /* 0x00000004ff007c0c */ /* 0x000fc8000bf05070 */
[----:B------:R-:W-:-:S13]  /*10b0*/  ISETP.NE.AND.EX P0, PT, RZ, UR5, PT, P0 ;  /* 0x00000005ff007c0c */ /* 0x000fda000bf05300 */
[----:B------:R-:W-:Y:S05]  /*10c0*/  @!P0 BRA `(.L_x_14) ;  /* 0x00000000001c8947 */ /* 0x000fea0003800000 */
[----:B01----:R-:W0:Y:S02]  /*10d0*/  LDC.64 R4, c[0x0][0x5a0] ;  /* 0x00016800ff047b82 */ /* 0x003e240000000a00 */
[----:B0-----:R-:W2:Y:S02]  /*10e0*/  LDG.E.64 R4, desc[UR36][R4.64] ;  /* 0x0000002404047981 */ /* 0x001ea4000c1e1b00 */
[----:B--2---:R-:W-:-:S04]  /*10f0*/  ISETP.NE.U32.AND P0, PT, R4, RZ, PT ;  /* 0x000000ff0400720c */ /* 0x004fc80003f05070 */
[----:B------:R-:W-:-:S13]  /*1100*/  ISETP.NE.AND.EX P0, PT, R5, RZ, PT, P0 ;  /* 0x000000ff0500720c */ /* 0x000fda0003f05300 */
[----:B------:R-:W-:Y:S05]  /*1110*/  @!P0 BRA `(.L_x_14) ;  /* 0x0000000000088947 */ /* 0x000fea0003800000 */
[----:B------:R0:W5:Y:S01]  /*1120*/  LD.E R90, desc[UR36][R4.64] ;  /* 0x00000024045a7980 */ /* 0x000162000c101900 */
[----:B------:R-:W-:Y:S05]  /*1130*/  BRA `(.L_x_15) ;  /* 0x0000000000247947 */ /* 0x000fea0003800000 */
.L_x_14:
[----:B------:R-:W-:Y:S02]  /*1140*/  ULDC.64 UR4, c[0x0][0x590] ;  /* 0x0001640000047ab9 */ /* 0x000fe40000000a00 */
[----:B------:R-:W-:-:S04]  /*1150*/  ISETP.NE.U32.AND P0, PT, RZ, UR4, PT ;  /* 0x00000004ff007c0c */ /* 0x000fc8000bf05070 */
[----:B------:R-:W-:-:S13]  /*1160*/  ISETP.NE.AND.EX P0, PT, RZ, UR5, PT, P0 ;  /* 0x00000005ff007c0c */ /* 0x000fda000bf05300 */
[----:B------:R-:W-:Y:S05]  /*1170*/  @!P0 BRA `(.L_x_16) ;  /* 0x00000000000c8947 */ /* 0x000fea0003800000 */
[----:B------:R-:W2:Y:S02]  /*1180*/  LDC.64 R90, c[0x0][0x590] ;  /* 0x00016400ff5a7b82 */ /* 0x000ea40000000a00 */
[----:B--2---:R2:W5:Y:S01]  /*1190*/  LDG.E R90, desc[UR36][R90.64] ;  /* 0x000000245a5a7981 */ /* 0x004562000c1e1900 */
[----:B------:R-:W-:Y:S05]  /*11a0*/  BRA `(.L_x_15) ;  /* 0x0000000000087947 */ /* 0x000fea0003800000 */
.L_x_16:
[----:B------:R-:W-:Y:S02]  /*11b0*/  ULDC UR4, c[0x0][0x584] ;  /* 0x0001610000047ab9 */ /* 0x000fe40000000800 */
[----:B------:R-:W-:-:S07]  /*11c0*/  IMAD.U32 R90, RZ, RZ, UR4 ;  /* 0x00000004ff5a7e24 */ /* 0x000fce000f8e00ff */
.L_x_15:
[----:B------:R-:W-:-:S13]  /*11d0*/  LOP3.LUT P0, RZ, R0, 0xff, RZ, 0xc0, !PT ;  /* 0x000000ff00ff7812 */ /* 0x000fda000780c0ff */
[----:B------:R-:W-:Y:S05]  /*11e0*/  @!P0 EXIT ;  /* 0x000000000000894d */ /* 0x000fea0003800000 */
[----:B------:R-:W3:Y:S01]  /*11f0*/  LDC R93, c[0x0][0x658] ;  /* 0x00019600ff5d7b82 */ /* 0x000ee20000000800 */
[----:B------:R-:W-:Y:S01]  /*1200*/  ULDC.64 UR6, c[0x0][0x288] ;  /* 0x0000a20000067ab9 */ /* 0x000fe20000000a00 */
[----:B------:R-:W-:Y:S01]  /*1210*/  LOP3.LUT R6, R6, 0x1, RZ, 0xc0, !PT ;  /* 0x0000000106067812 */ /* 0x000fe200078ec0ff */
[----:B------:R-:W-:Y:S01]  /*1220*/  UIADD3 UR4, UR7, 0x3f, URZ ;  /* 0x0000003f07047890 */ /* 0x000fe2000fffe03f */
[----:B------:R-:W-:Y:S01]  /*1230*/  SHF.R.U32.HI R0, RZ, 0x2, R95 ;  /* 0x00000002ff007819 */ /* 0x000fe2000001165f */
[----:B------:R-:W-:Y:S01]  /*1240*/  IMAD.U32 R3, RZ, RZ, UR6 ;  /* 0x00000006ff037e24 */ /* 0x000fe2000f8e00ff */
[----:B------:R-:W-:Y:S01]  /*1250*/  SHF.R.U32.HI R11, RZ, 0x1, R11 ;  /* 0x00000001ff0b7819 */ /* 0x000fe2000001160b */
[----:B------:R-:W-:Y:S01]  /*1260*/  USHF.R.S32.HI UR5, URZ, 0x1f, UR4 ;  /* 0x0000001f3f057899 */ /* 0x000fe20008011404 */
[----:B01----:R-:W0:Y:S01]  /*1270*/  LDC.64 R4, c[0x0][0x5c8] ;  /* 0x00017200ff047b82 */ /* 0x003e220000000a00 */
[----:B------:R-:W-:Y:S01]  /*1280*/  LOP3.LUT R94, R95, 0x3, RZ, 0xc0, !PT ;  /* 0x000000035f5e7812 */ /* 0x000fe200078ec0ff */
[----:B------:R-:W-:Y:S01]  /*1290*/  IMAD.SHL.U32 R7, R6, 0x40, RZ ;  /* 0x0000004006077824 */ /* 0x000fe200078e00ff */
[----:B------:R-:W-:Y:S01]  /*12a0*/  LOP3.LUT R0, R0, 0x7, RZ, 0xc0, !PT ;  /* 0x0000000700007812 */ /* 0x000fe200078ec0ff */
[----:B------:R-:W-:Y:S01]  /*12b0*/  ULEA.HI UR5, UR5, UR4, URZ, 0x6 ;  /* 0x0000000405057291 */ /* 0x000fe2000f8f303f */
[----:B------:R-:W-:Y:S01]  /*12c0*/  LOP3.LUT R11, R11, 0x30, RZ, 0xc0, !PT ;  /* 0x000000300b0b7812 */ /* 0x000fe200078ec0ff */
[----:B------:R-:W-:Y:S01]  /*12d0*/  IMAD R94, R94, -0x2, R3 ;  /* 0xfffffffe5e5e7824 */ /* 0x000fe200078e0203 */
[--C-:B------:R-:W-:Y:S01]  /*12e0*/  LOP3.LUT R88, R7, 0x40, R0.reuse, 0xe2, !PT ;  /* 0x0000004007587812 */ /* 0x100fe200078ee200 */
[----:B------:R-:W1:Y:S01]  /*12f0*/  LDC R97, c[0x0][0x600] ;  /* 0x00018000ff617b82 */ /* 0x000e620000000800 */
[----:B------:R-:W-:Y:S01]  /*1300*/  IADD3 R3, RZ, -R11, -R0 ;  /* 0x8000000bff037210 */ /* 0x000fe20007ffe800 */
[----:B------:R-:W-:Y:S01]  /*1310*/  IMAD.MOV.U32 R0, RZ, RZ, -0x1 ;  /* 0xffffffffff007424 */ /* 0x000fe200078e00ff */
[----:B------:R-:W-:Y:S01]  /*1320*/  USHF.R.S32.HI UR43, URZ, 0x6, UR5 ;  /* 0x000000063f2b7899 */ /* 0x000fe20008011405 */
[----:B------:R-:W-:Y:S01]  /*1330*/  IMAD.MOV.U32 R8, RZ, RZ, 0x1 ;  /* 0x00000001ff087424 */ /* 0x000fe200078e00ff */
[C---:B------:R-:W-:Y:S01]  /*1340*/  LOP3.LUT R96, R95.reuse, 0x80, RZ, 0xc0, !PT ;  /* 0x000000805f607812 */ /* 0x040fe200078ec0ff */
[----:B------:R-:W-:Y:S01]  /*1350*/  IMAD R3, R6, -0x40, R3 ;  /* 0xffffffc006037824 */ /* 0x000fe200078e0203 */
[----:B------:R-:W-:Y:S01]  /*1360*/  UISETP.LT.AND UP0, UPT, UR43, 0x1, UPT ;  /* 0x000000012b00788c */ /* 0x000fe2000bf01270 */
[----:B---3--:R-:W-:Y:S01]  /*1370*/  SHF.L.U32 R0, R0, R93, RZ ;  /* 0x0000005d00007219 */ /* 0x008fe200000006ff */
[----:B------:R-:W-:Y:S01]  /*1380*/  ULDC UR4, c[0x0][0x284] ;  /* 0x0000a10000047ab9 */ /* 0x000fe20000000800 */
[----:B------:R-:W-:Y:S01]  /*1390*/  LOP3.LUT R88, R88, R11, RZ, 0xfc, !PT ;  /* 0x0000000b58587212 */ /* 0x000fe200078efcff */
[----:B------:R-:W-:Y:S01]  /*13a0*/  USEL UR44, UR43, 0x1, UP0 ;  /* 0x000000012b2c7887 */ /* 0x000fe20008000000 */
[----:B------:R-:W-:Y:S01]  /*13b0*/  SHF.L.U32 R93, R8, R93, RZ ;  /* 0x0000005d085d7219 */ /* 0x000fe200000006ff */
[----:B------:R-:W-:Y:S01]  /*13c0*/  IMAD.SHL.U32 R95, R95, 0x2, RZ ;  /* 0x000000025f5f7824 */ /* 0x000fe200078e00ff */
[----:B------:R-:W-:Y:S01]  /*13d0*/  LOP3.LUT R102, R18, 0x1, RZ, 0xfc, !PT ;  /* 0x0000000112667812 */ /* 0x000fe200078efcff */
[----:B------:R-:W-:Y:S01]  /*13e0*/  VIADD R99, R3, UR4 ;  /* 0x0000000403637c36 */ /* 0x000fe20008000000 */
[C---:B0-----:R-:W-:Y:S01]  /*13f0*/  SHF.L.U64.HI R92, R4.reuse, 0x3, R5 ;  /* 0x00000003045c7819 */ /* 0x041fe20000010205 */
[----:B--2---:R-:W-:Y:S01]  /*1400*/  IMAD.SHL.U32 R91, R4, 0x8, RZ ;  /* 0x00000008045b7824 */ /* 0x004fe200078e00ff */
[----:B------:R-:W-:Y:S01]  /*1410*/  SHF.R.U32.HI R96, RZ, 0x7, R96 ;  /* 0x00000007ff607819 */ /* 0x000fe20000011660 */
[----:B------:R-:W-:Y:S01]  /*1420*/  IMAD.MOV.U32 R89, RZ, RZ, RZ ;  /* 0x000000ffff597224 */ /* 0x000fe200078e00ff */
[----:B------:R-:W-:Y:S01]  /*1430*/  LOP3.LUT R98, RZ, R0, RZ, 0x33, !PT ;  /* 0x00000000ff627212 */ /* 0x000fe200078e33ff */
[----:B------:R-:W-:Y:S01]  /*1440*/  UIADD3 UR44, UR43, -UR44, URZ ;  /* 0x8000002c2b2c7290 */ /* 0x000fe2000fffe03f */
[----:B------:R-:W-:Y:S01]  /*1450*/  UMOV UR40, URZ ;  /* 0x0000003f00287c82 */ /* 0x000fe20008000000 */
[----:B-1----:R-:W-:Y:S01]  /*1460*/  VIADD R97, R97, 0xffffffff ;  /* 0xffffffff61617836 */ /* 0x002fe20000000000 */
[----:B------:R-:W-:-:S09]  /*1470*/  UMOV UR42, URZ ;  /* 0x0000003f002a7c82 */ /* 0x000fd20008000000 */
.L_x_162:
[----:B0-----:R-:W0:Y:S01]  /*1480*/  SHFL.IDX PT, R0, R96, RZ, 0x1f ;  /* 0x00001fff60007589 */ /* 0x001e2200000e0000 */
[----:B-1----:R-:W1:Y:S01]  /*1490*/  S2UR UR7, SR_CgaCtaId ;  /* 0x00000000000779c3 */ /* 0x002e620000008800 */
[----:B------:R-:W-:Y:S01]  /*14a0*/  UMOV UR6, 0x400 ;  /* 0x0000040000067882 */ /* 0x000fe20000000000 */
[----:B0-----:R-:W-:Y:S01]  /*14b0*/  R2UR UR4, R0 ;  /* 0x00000000000472ca */ /* 0x001fe200000e0000 */
[----:B-1----:R-:W-:-:S12]  /*14c0*/  ULEA UR6, UR7, UR6, 0x18 ;  /* 0x0000000607067291 */ /* 0x002fd8000f8ec03f */
[----:B------:R-:W-:-:S04]  /*14d0*/  ULEA.HI UR5, UR4, UR4, URZ, 0x1 ;  /* 0x0000000404057291 */ /* 0x000fc8000f8f083f */
[----:B------:R-:W-:-:S04]  /*14e0*/  ULOP3.LUT UR5, UR5, 0x7fffe, URZ, 0xc0, !UPT ;  /* 0x0007fffe05057892 */ /* 0x000fc8000f8ec03f */
[----:B------:R-:W-:-:S03]  /*14f0*/  UIADD3 UR5, UR4, -UR5, URZ ;  /* 0x8000000504057290 */ /* 0x000fc6000fffe03f */
[----:B------:R-:W-:Y:S01]  /*1500*/  ULDC UR4, c[0x0][0x28c] ;  /* 0x0000a30000047ab9 */ /* 0x000fe20000000800 */
[----:B------:R-:W-:Y:S01]  /*1510*/  ULEA UR5, UR5, UR6, 0xd ;  /* 0x0000000605057291 */ /* 0x000fe2000f8e683f */
[----:B------:R-:W-:-:S03]  /*1520*/  ISETP.LT.AND P0, PT, RZ, UR4, PT ;  /* 0x00000004ff007c0c */ /* 0x000fc6000bf01270 */
[----:B------:R-:W-:-:S04]  /*1530*/  UIADD3 UR5, UR5, 0x100, URZ ;  /* 0x0000010005057890 */ /* 0x000fc8000fffe03f */
[----:B------:R-:W-:-:S04]  /*1540*/  USHF.R.U32.HI UR5, URZ, 0x4, UR5 ;  /* 0x000000043f057899 */ /* 0x000fc80008011605 */
[----:B------:R-:W-:Y:S02]  /*1550*/  ULOP3.LUT UR45, UR5, 0x3fff, URZ, 0xc0, !UPT ;  /* 0x00003fff052d7892 */ /* 0x000fe4000f8ec03f */
[----:B--2345:R-:W-:Y:S10]  /*1560*/  @P0 BRA `(.L_x_17) ;  /* 0x0000000000400947 */ /* 0x03cff40003800000 */
[----:B------:R-:W-:Y:S01]  /*1570*/  MOV R0, 0x0 ;  /* 0x0000000000007802 */ /* 0x000fe20000000f00 */
[----:B------:R-:W-:Y:S01]  /*1580*/  ULDC.64 UR4, c[0x4][0x68] ;  /* 0x01001a0000047ab9 */ /* 0x000fe20000000a00 */
[----:B------:R-:W-:Y:S01]  /*1590*/  ULDC.64 UR6, c[0x4][0x8] ;  /* 0x0100020000067ab9 */ /* 0x000fe20000000a00 */
[----:B------:R-:W-:Y:S01]  /*15a0*/  IMAD.U32 R4, RZ, RZ, UR4 ;  /* 0x00000004ff047e24 */ /* 0x000fe2000f8e00ff */
[----:B------:R0:W1:Y:S01]  /*15b0*/  LDC.64 R14, c[0x4][R0] ;  /* 0x01000000000e7b82 */ /* 0x0000620000000a00 */
[----:B------:R-:W-:Y:S01]  /*15c0*/  IMAD.U32 R5, RZ, RZ, UR5 ;  /* 0x00000005ff057e24 */ /* 0x000fe2000f8e00ff */
[----:B------:R-:W-:Y:S01]  /*15d0*/  ULDC.64 UR4, c[0x4][0x70] ;  /* 0x01001c0000047ab9 */ /* 0x000fe20000000a00 */
[----:B------:R-:W-:Y:S02]  /*15e0*/  IMAD.U32 R10, RZ, RZ, UR6 ;  /* 0x00000006ff0a7e24 */ /* 0x000fe4000f8e00ff */
[----:B------:R-:W-:Y:S02]  /*15f0*/  IMAD.U32 R6, RZ, RZ, UR4 ;  /* 0x00000004ff067e24 */ /* 0x000fe4000f8e00ff */
[----:B------:R-:W-:-:S02]  /*1600*/  IMAD.U32 R7, RZ, RZ, UR5 ;  /* 0x00000005ff077e24 */ /* 0x000fc4000f8e00ff */
[----:B------:R-:W-:Y:S02]  /*1610*/  IMAD.U32 R11, RZ, RZ, UR7 ;  /* 0x00000007ff0b7e24 */ /* 0x000fe4000f8e00ff */
[----:B------:R-:W-:Y:S02]  /*1620*/  IMAD.MOV.U32 R8, RZ, RZ, 0x1e1 ;  /* 0x000001e1ff087424 */ /* 0x000fe400078e00ff */
[----:B------:R-:W-:Y:S02]  /*1630*/  IMAD.MOV.U32 R12, RZ, RZ, 0x1 ;  /* 0x00000001ff0c7424 */ /* 0x000fe400078e00ff */
[----:B0-----:R-:W-:-:S07]  /*1640*/  IMAD.MOV.U32 R13, RZ, RZ, RZ ;  /* 0x000000ffff0d7224 */ /* 0x001fce00078e00ff */
[----:B------:R-:W-:-:S07]  /*1650*/  LEPC R20, `(.L_x_17) ;  /* 0x000000001014794e */ /* 0x000fce0000000000 */
[----:B-1---5:R-:W-:Y:S05]  /*1660*/  CALL.ABS.NOINC R14 ;  /* 0x000000000e007343 */ /* 0x022fea0003c00000 */
.L_x_17:
[----:B------:R-:W-:-:S13]  /*1670*/  ISETP.NE.AND P0, PT, R102, 0x3, PT ;  /* 0x000000036600780c */ /* 0x000fda0003f05270 */
[----:B------:R-:W-:Y:S05]  /*1680*/  @!P0 BRA `(.L_x_18) ;  /* 0x0000000000048947 */ /* 0x000fea0003800000 */
[----:B------:R-:W-:Y:S01]  /*1690*/  BPT.TRAP 0x1 ;  /* 0x000000040000795c */ /* 0x000fe20000300000 */
.L_x_18:
[----:B------:R-:W0:Y:S01]  /*16a0*/  S2UR UR5, SR_CgaCtaId ;  /* 0x00000000000579c3 */ /* 0x000e220000008800 */
[----:B------:R-:W-:Y:S01]  /*16b0*/  UMOV UR4, 0x400 ;  /* 0x0000040000047882 */ /* 0x000fe20000000000 */
[----:B------:R-:W-:Y:S02]  /*16c0*/  IMAD.U32 R0, RZ, RZ, UR40 ;  /* 0x00000028ff007e24 */ /* 0x000fe4000f8e00ff */
[----:B------:R-:W-:-:S03]  /*16d0*/  IMAD.U32 R3, RZ, RZ, UR42 ;  /* 0x0000002aff037e24 */ /* 0x000fc6000f8e00ff */
[----:B------:R-:W-:Y:S01]  /*16e0*/  SHF.L.U32 R0, R0, 0x1f, RZ ;  /* 0x0000001f00007819 */ /* 0x000fe200000006ff */
[----:B0-----:R-:W-:-:S06]  /*16f0*/  ULEA UR4, UR5, UR4, 0x18 ;  /* 0x0000000405047291 */ /* 0x001fcc000f8ec03f */
[----:B------:R-:W-:-:S04]  /*1700*/  IMAD.U32 R6, RZ, RZ, UR4 ;  /* 0x00000004ff067e24 */ /* 0x000fc8000f8e00ff */
[----:B------:R-:W-:-:S04]  /*1710*/  IMAD R3, R3, 0x8, R6 ;  /* 0x0000000803037824 */ /* 0x000fc800078e0206 */
[----:B------:R0:W1:Y:S01]  /*1720*/  SYNCS.PHASECHK.TRANS64.TRYWAIT P1, [R3+URZ], R0 ;  /* 0x00000000030075a7 */ /* 0x000062000802017f */
[----:B------:R-:W-:Y:S05]  /*1730*/  @!P0 BRA `(.L_x_19) ;  /* 0x0000000000048947 */ /* 0x000fea0003800000 */
[----:B------:R-:W-:Y:S01]  /*1740*/  BPT.TRAP 0x1 ;  /* 0x000000040000795c */ /* 0x000fe20000300000 */
.L_x_19:
[----:B------:R-:W-:-:S05]  /*1750*/  IMAD.U32 R4, RZ, RZ, UR44 ;  /* 0x0000002cff047e24 */ /* 0x000fca000f8e00ff */
[----:B------:R-:W-:Y:S01]  /*1760*/  ISETP.GE.AND P2, PT, R4, 0x1, PT ;  /* 0x000000010400780c */ /* 0x000fe20003f46270 */
[----:B-1----:R-:W-:-:S12]  /*1770*/  @P1 BRA `(.L_x_20) ;  /* 0x0000000000081947 */ /* 0x002fd80003800000 */
[----:B------:R-:W1:Y:S02]  /*1780*/  SYNCS.PHASECHK.TRANS64.TRYWAIT P1, [R3+URZ], R0 ;  /* 0x00000000030075a7 */ /* 0x000e64000802017f */
[----:B-1----:R-:W-:Y:S05]  /*1790*/  @!P1 BRA `(.L_x_21) ;  /* 0x0000006400f09947 */ /* 0x002fea0003800000 */
.L_x_20:
[----:B------:R-:W-:Y:S05]  /*17a0*/  WARPSYNC.ALL ;  /* 0x0000000000007948 */ /* 0x000fea0003800000 */
[----:B------:R-:W-:Y:S01]  /*17b0*/  R2UR UR4, R6 ;  /* 0x00000000060472ca */ /* 0x000fe200000e0000 */
[----:B------:R-:W-:Y:S01]  /*17c0*/  ULEA UR5, UR42, UR45, 0xa ;  /* 0x0000002d2a057291 */ /* 0x000fe2000f8e503f */
[----:B------:R-:W-:Y:S01]  /*17d0*/  WARPGROUP.ARRIVE ;  /* 0x00000000000079c5 */ /* 0x000fe20000000000 */
[----:B------:R-:W-:Y:S01]  /*17e0*/  UMOV UR9, 0x40000040 ;  /* 0x4000004000097882 */ /* 0x000fe20000000000 */
[----:B------:R-:W-:-:S04]  /*17f0*/  UMOV UR11, 0x40000040 ;  /* 0x40000040000b7882 */ /* 0x000fc80000000000 */
[----:B------:R-:W-:-:S05]  /*1800*/  UMOV UR8, UR5 ;  /* 0x0000000500087c82 */ /* 0x000fca0008000000 */
[----:B------:R-:W-:-:S04]  /*1810*/  UIADD3 UR4, UR4, 0x10100, URZ ;  /* 0x0001010004047890 */ /* 0x000fc8000fffe03f */
[----:B------:R-:W-:-:S04]  /*1820*/  USHF.R.U32.HI UR4, URZ, 0x4, UR4 ;  /* 0x000000043f047899 */ /* 0x000fc80008011604 */
[----:B------:R-:W-:-:S04]  /*1830*/  ULOP3.LUT UR4, UR4, 0x3fff, URZ, 0xc0, !UPT ;  /* 0x00003fff04047892 */ /* 0x000fc8000f8ec03f */
[----:B------:R-:W-:-:S04]  /*1840*/  ULOP3.LUT UR4, UR4, 0x2000000, URZ, 0xfc, !UPT ;  /* 0x0200000004047892 */ /* 0x000fc8000f8efc3f */
[----:B------:R-:W-:-:S07]  /*1850*/  ULEA UR6, UR42, UR4, 0xa ;  /* 0x000000042a067291 */ /* 0x000fce000f8e503f */
[----:B------:R-:W-:Y:S02]  /*1860*/  UMOV UR10, UR6 ;  /* 0x00000006000a7c82 */ /* 0x000fe40008000000 */
[----:B------:R-:W-:Y:S01]  /*1870*/  HGMMA.64x128x16.F32 R24, gdesc[UR8].tnspA.tnspB, RZ, !UPT, gsb0 ;  /* 0x61e00000081879f0 */ /* 0x000fe2000c0008ff */
[----:B------:R-:W-:Y:S02]  /*1880*/  UIADD3 UR8, UR5, 0x80, URZ ;  /* 0x0000008005087890 */ /* 0x000fe4000fffe03f */
[----:B------:R-:W-:Y:S01]  /*1890*/  UIADD3 UR10, UR6, 0x80, URZ ;  /* 0x00000080060a7890 */ /* 0x000fe2000fffe03f */
[----:B------:R-:W-:Y:S01]  /*18a0*/  UMOV UR9, 0x40000040 ;  /* 0x4000004000097882 */ /* 0x000fe20000000000 */
[----:B------:R-:W-:Y:S01]  /*18b0*/  UMOV UR11, 0x40000040 ;  /* 0x40000040000b7882 */ /* 0x000fe20000000000 */
[----:B------:R-:W-:Y:S02]  /*18c0*/  WARPGROUP.DEPBAR.LE gsb0, 0x0 ;  /* 0x00008000000079c5 */ /* 0x000fe40000010000 */
[----:B------:R-:W-:-:S06]  /*18d0*/  WARPGROUP.ARRIVE ;  /* 0x00000000000079c5 */ /* 0x000fcc0000000000 */
[----:B------:R-:W-:Y:S01]  /*18e0*/  HGMMA.64x128x16.F32 R24, gdesc[UR8].tnspA.tnspB, R24, gsb0 ;  /* 0x61e00000081879f0 */ /* 0x000fe20008000818 */
        /* <DEDUP_REMOVED lines=13> */
[----:B------:R-:W-:Y:S03]  /*19c0*/  HGMMA.64x128x16.F32 R24, gdesc[UR8].tnspA.tnspB, R24, gsb0 ;  /* 0x61e00000081879f0 */ /* 0x000fe60008000818 */
[----:B------:R-:W-:Y:S02]  /*19d0*/  WARPGROUP.DEPBAR.LE gsb0, 0x0 ;  /* 0x00008000000079c5 */ /* 0x000fe40000010000 */
[----:B------:R-:W-:Y:S05]  /*19e0*/  @!P2 BRA `(.L_x_22) ;  /* 0x000000040028a947 */ /* 0x000fea0003800000 */
[----:B------:R-:W-:Y:S01]  /*19f0*/  UIADD3 UR5, UR42, 0x1, URZ ;  /* 0x000000012a057890 */ /* 0x000fe2000fffe03f */
[----:B01----:R-:W-:Y:S02]  /*1a00*/  IMAD.U32 R0, RZ, RZ, UR44 ;  /* 0x0000002cff007e24 */ /* 0x003fe4000f8e00ff */
[----:B------:R-:W-:Y:S01]  /*1a10*/  IMAD.U32 R3, RZ, RZ, UR42 ;  /* 0x0000002aff037e24 */ /* 0x000fe2000f8e00ff */
[----:B------:R-:W-:-:S04]  /*1a20*/  UISETP.NE.AND UP0, UPT, UR5, 0x4, UPT ;  /* 0x000000040500788c */ /* 0x000fc8000bf05270 */
[----:B------:R-:W-:Y:S02]  /*1a30*/  USEL UR6, URZ, 0x1, UP0 ;  /* 0x000000013f067887 */ /* 0x000fe40008000000 */
[----:B------:R-:W-:Y:S02]  /*1a40*/  USEL UR5, UR5, URZ, UP0 ;  /* 0x0000003f05057287 */ /* 0x000fe40008000000 */
[----:B------:R-:W-:-:S06]  /*1a50*/  ULOP3.LUT UR6, UR40, UR6, URZ, 0x3c, !UPT ;  /* 0x0000000628067292 */ /* 0x000fcc000f8e3c3f */
[----:B------:R-:W-:-:S07]  /*1a60*/  IMAD.U32 R7, RZ, RZ, UR6 ;  /* 0x00000006ff077e24 */ /* 0x000fce000f8e00ff */
.L_x_29:
[----:B------:R-:W-:Y:S05]  /*1a70*/  @!P0 BRA `(.L_x_23) ;  /* 0x0000000000048947 */ /* 0x000fea0003800000 */
[----:B------:R-:W-:Y:S01]  /*1a80*/  BPT.TRAP 0x1 ;  /* 0x000000040000795c */ /* 0x000fe20000300000 */
.L_x_23:
[----:B------:R-:W0:Y:S01]  /*1a90*/  S2UR UR7, SR_CgaCtaId ;  /* 0x00000000000779c3 */ /* 0x000e220000008800 */
[----:B------:R-:W-:Y:S01]  /*1aa0*/  UMOV UR6, 0x400 ;  /* 0x0000040000067882 */ /* 0x000fe20000000000 */
[----:B------:R-:W-:Y:S01]  /*1ab0*/  IMAD.U32 R5, RZ, RZ, UR5 ;  /* 0x00000005ff057e24 */ /* 0x000fe2000f8e00ff */
[----:B------:R-:W-:Y:S01]  /*1ac0*/  SHF.L.U32 R4, R7, 0x1f, RZ ;  /* 0x0000001f07047819 */ /* 0x000fe200000006ff */
[----:B0-----:R-:W-:-:S06]  /*1ad0*/  ULEA UR6, UR7, UR6, 0x18 ;  /* 0x0000000607067291 */ /* 0x001fcc000f8ec03f */
[----:B------:R-:W-:-:S04]  /*1ae0*/  IMAD.U32 R6, RZ, RZ, UR6 ;  /* 0x00000006ff067e24 */ /* 0x000fc8000f8e00ff */
[----:B------:R-:W-:-:S04]  /*1af0*/  IMAD R5, R5, 0x8, R6 ;  /* 0x0000000805057824 */ /* 0x000fc800078e0206 */
[----:B------:R0:W1:Y:S01]  /*1b00*/  SYNCS.PHASECHK.TRANS64.TRYWAIT P1, [R5+URZ], R4 ;  /* 0x00000004050075a7 */ /* 0x000062000802017f */
[----:B------:R-:W-:Y:S05]  /*1b10*/  @!P0 BRA `(.L_x_24) ;  /* 0x0000000000048947 */ /* 0x000fea0003800000 */
[----:B------:R-:W-:Y:S01]  /*1b20*/  BPT.TRAP 0x1 ;  /* 0x000000040000795c */ /* 0x000fe20000300000 */
.L_x_24:
[----:B-1----:R-:W-:Y:S05]  /*1b30*/  @P1 BRA `(.L_x_25) ;  /* 0x0000000000081947 */ /* 0x002fea0003800000 */
[----:B------:R-:W1:Y:S02]  /*1b40*/  SYNCS.PHASECHK.TRANS64.TRYWAIT P1, [R5+URZ], R4 ;  /* 0x00000004050075a7 */ /* 0x000e64000802017f */
[----:B-1----:R-:W-:Y:S05]  /*1b50*/  @!P1 BRA `(.L_x_26) ;  /* 0x0000006400149947 */ /* 0x002fea0003800000 */
.L_x_25:
[----:B------:R-:W-:Y:S01]  /*1b60*/  ULEA UR6, UR5, UR45, 0xa ;  /* 0x0000002d05067291 */ /* 0x000fe2000f8e503f */
[----:B------:R-:W-:Y:S01]  /*1b70*/  WARPGROUP.ARRIVE ;  /* 0x00000000000079c5 */ /* 0x000fe20000000000 */
[----:B------:R-:W-:Y:S01]  /*1b80*/  ULEA UR7, UR5, UR4, 0xa ;  /* 0x0000000405077291 */ /* 0x000fe2000f8e503f */
[----:B------:R-:W-:Y:S01]  /*1b90*/  UMOV UR9, 0x40000040 ;  /* 0x4000004000097882 */ /* 0x000fe20000000000 */
[----:B------:R-:W-:-:S03]  /*1ba0*/  UMOV UR11, 0x40000040 ;  /* 0x40000040000b7882 */ /* 0x000fc60000000000 */
[----:B------:R-:W-:Y:S02]  /*1bb0*/  UMOV UR8, UR6 ;  /* 0x0000000600087c82 */ /* 0x000fe40008000000 */
[----:B------:R-:W-:Y:S02]  /*1bc0*/  UMOV UR10, UR7 ;  /* 0x00000007000a7c82 */ /* 0x000fe40008000000 */
[----:B------:R-:W-:Y:S01]  /*1bd0*/  HGMMA.64x128x16.F32 R24, gdesc[UR8].tnspA.tnspB, R24, gsb0 ;  /* 0x61e00000081879f0 */ /* 0x000fe20008000818 */
[----:B------:R-:W-:Y:S02]  /*1be0*/  UIADD3 UR8, UR6, 0x80, URZ ;  /* 0x0000008006087890 */ /* 0x000fe4000fffe03f */
[----:B------:R-:W-:Y:S01]  /*1bf0*/  UIADD3 UR10, UR7, 0x80, URZ ;  /* 0x00000080070a7890 */ /* 0x000fe2000fffe03f */
[----:B------:R-:W-:Y:S01]  /*1c00*/  UMOV UR9, 0x40000040 ;  /* 0x4000004000097882 */ /* 0x000fe20000000000 */
[----:B------:R-:W-:Y:S01]  /*1c10*/  UMOV UR11, 0x40000040 ;  /* 0x40000040000b7882 */ /* 0x000fe20000000000 */
[----:B------:R-:W-:-:S02]  /*1c20*/  WARPGROUP.DEPBAR.LE gsb0, 0x0 ;  /* 0x00008000000079c5 */ /* 0x000fc40000010000 */
        /* <DEDUP_REMOVED lines=18> */
[----:B------:R-:W-:Y:S01]  /*1d50*/  BPT.TRAP 0x1 ;  /* 0x000000040000795c */ /* 0x000fe20000300000 */
.L_x_27:
[----:B------:R-:W-:-:S13]  /*1d60*/  ISETP.NE.AND P1, PT, R22, RZ, PT ;  /* 0x000000ff1600720c */ /* 0x000fda0003f25270 */
[----:B01----:R-:W-:-:S04]  /*1d70*/  @P1 IMAD R4, R3, 0x8, R6 ;  /* 0x0000000803041824 */ /* 0x003fc800078e0206 */
[----:B------:R-:W-:-:S05]  /*1d80*/  @P1 VIADD R4, R4, 0x20 ;  /* 0x0000002004041836 */ /* 0x000fca0000000000 */
[----:B------:R-:W-:-:S04]  /*1d90*/  @P1 PRMT R4, R19, 0x654, R4 ;  /* 0x0000065413041816 */ /* 0x000fc80000000004 */
[----:B------:R0:W-:Y:S01]  /*1da0*/  @P1 SYNCS.ARRIVE.TRANS64.RED.A1T0 RZ, [R4+URZ], RZ ;  /* 0x000000ff04ff19a7 */ /* 0x0001e2000810043f */
[----:B------:R-:W-:-:S13]  /*1db0*/  ISETP.GT.U32.AND P1, PT, R18, 0x1, PT ;  /* 0x000000011200780c */ /* 0x000fda0003f24070 */
[----:B0-----:R-:W-:Y:S05]  /*1dc0*/  @P1 BRA `(.L_x_28) ;  /* 0x0000000000041947 */ /* 0x001fea0003800000 */
[----:B------:R-:W-:Y:S01]  /*1dd0*/  BPT.TRAP 0x1 ;  /* 0x000000040000795c */ /* 0x000fe20000300000 */
.L_x_28:
[----:B------:R-:W-:Y:S01]  /*1de0*/  UIADD3 UR5, UR5, 0x1, URZ ;  /* 0x0000000105057890 */ /* 0x000fe2000fffe03f */
[C---:B------:R-:W-:Y:S01]  /*1df0*/  ISETP.GT.AND P2, PT, R0.reuse, 0x1, PT ;  /* 0x000000010000780c */ /* 0x040fe20003f44270 */
[----:B------:R-:W-:Y:S02]  /*1e00*/  VIADD R3, R3, 0x1 ;  /* 0x0000000103037836 */ /* 0x000fe40000000000 */
[----:B------:R-:W-:Y:S01]  /*1e10*/  UISETP.NE.AND UP0, UPT, UR5, 0x4, UPT ;  /* 0x000000040500788c */ /* 0x000fe2000bf05270 */
[----:B------:R-:W-:Y:S02]  /*1e20*/  VIADD R0, R0, 0xffffffff ;  /* 0xffffffff00007836 */ /* 0x000fe40000000000 */
[C---:B------:R-:W-:Y:S01]  /*1e30*/  ISETP.NE.AND P1, PT, R3.reuse, 0x4, PT ;  /* 0x000000040300780c */ /* 0x040fe20003f25270 */
[----:B------:R-:W-:Y:S02]  /*1e40*/  USEL UR6, URZ, 0x1, UP0 ;  /* 0x000000013f067887 */ /* 0x000fe40008000000 */
[----:B------:R-:W-:Y:S01]  /*1e50*/  USEL UR5, UR5, URZ, UP0 ;  /* 0x0000003f05057287 */ /* 0x000fe20008000000 */
[----:B------:R-:W-:-:S03]  /*1e60*/  SEL R3, R3, RZ, P1 ;  /* 0x000000ff03037207 */ /* 0x000fc60000800000 */
[----:B------:R-:W-:Y:S01]  /*1e70*/  LOP3.LUT R7, R7, UR6, RZ, 0x3c, !PT ;  /* 0x0000000607077c12 */ /* 0x000fe2000f8e3cff */
[----:B------:R-:W-:Y:S07]  /*1e80*/  @P2 BRA `(.L_x_29) ;  /* 0xfffffff800f82947 */ /* 0x000fee000383ffff */
.L_x_22:
[----:B01----:R-:W0:Y:S02]  /*1e90*/  LDC R0, c[0x0][0x28c] ;  /* 0x0000a300ff007b82 */ /* 0x003e240000000800 */
[----:B0-----:R-:W-:-:S13]  /*1ea0*/  ISETP.GE.AND P1, PT, R0, 0x1, PT ;  /* 0x000000010000780c */ /* 0x001fda0003f26270 */
[----:B------:R-:W-:Y:S05]  /*1eb0*/  @!P1 BRA `(.L_x_30) ;  /* 0x0000000000389947 */ /* 0x000fea0003800000 */
[----:B------:R-:W-:Y:S05]  /*1ec0*/  @!P0 BRA `(.L_x_31) ;  /* 0x0000000000048947 */ /* 0x000fea0003800000 */
[----:B------:R-:W-:Y:S01]  /*1ed0*/  BPT.TRAP 0x1 ;  /* 0x000000040000795c */ /* 0x000fe20000300000 */
.L_x_31:
[----:B------:R-:W-:-:S13]  /*1ee0*/  ISETP.NE.AND P0, PT, R22, RZ, PT ;  /* 0x000000ff1600720c */ /* 0x000fda0003f05270 */
[----:B------:R-:W-:-:S05]  /*1ef0*/  VOTEU.ANY UP0, P0 ;  /* 0x00000000003f7886 */ /* 0x000fca0000000100 */
[----:B------:R-:W-:-:S06]  /*1f00*/  @UP0 UIADD3 UR4, UR44, UR42, URZ ;  /* 0x0000002a2c040290 */ /* 0x000fcc000fffe03f */
[----:B------:R-:W-:-:S04]  /*1f10*/  IMAD.U32 R0, RZ, RZ, UR4 ;  /* 0x00000004ff007e24 */ /* 0x000fc8000f8e00ff */
[----:B------:R-:W-:-:S05]  /*1f20*/  @P0 IMAD.SHL.U32 R0, R0, 0x8, RZ ;  /* 0x0000000800000824 */ /* 0x000fca00078e00ff */
[----:B------:R-:W-:-:S04]  /*1f30*/  @P0 LOP3.LUT R0, R0, 0x18, RZ, 0xc0, !PT ;  /* 0x0000001800000812 */ /* 0x000fc800078ec0ff */
[----:B------:R-:W-:-:S04]  /*1f40*/  @P0 IADD3 R0, R6, 0x20, R0 ;  /* 0x0000002006000810 */ /* 0x000fc80007ffe000 */
[----:B------:R-:W-:-:S04]  /*1f50*/  @P0 PRMT R0, R19, 0x654, R0 ;  /* 0x0000065413000816 */ /* 0x000fc80000000000 */
[----:B------:R0:W-:Y:S01]  /*1f60*/  @P0 SYNCS.ARRIVE.TRANS64.RED.A1T0 RZ, [R0+URZ], RZ ;  /* 0x000000ff00ff09a7 */ /* 0x0001e2000810043f */
[----:B------:R-:W-:-:S13]  /*1f70*/  ISETP.GT.U32.AND P0, PT, R18, 0x1, PT ;  /* 0x000000011200780c */ /* 0x000fda0003f04070 */
[----:B0-----:R-:W-:Y:S05]  /*1f80*/  @P0 BRA `(.L_x_30) ;  /* 0x0000000000040947 */ /* 0x001fea0003800000 */
[----:B------:R-:W-:Y:S01]  /*1f90*/  BPT.TRAP 0x1 ;  /* 0x000000040000795c */ /* 0x000fe20000300000 */
.L_x_30:
[----:B------:R-:W-:Y:S01]  /*1fa0*/  IMAD.SHL.U32 R100, R100, 0x80, RZ ;  /* 0x0000008064647824 */ /* 0x000fe200078e00ff */
[----:B------:R-:W-:Y:S01]  /*1fb0*/  ULDC UR6, c[0x0][0x288] ;  /* 0x0000a20000067ab9 */ /* 0x000fe20000000800 */
[----:B------:R-:W-:Y:S01]  /*1fc0*/  SHF.R.S32.HI R11, RZ, 0x1f, R101 ;  /* 0x0000001fff0b7819 */ /* 0x000fe20000011465 */
[C---:B------:R-:W-:Y:S01]  /*1fd0*/  IMAD.SHL.U32 R6, R103.reuse, 0x80, RZ ;  /* 0x0000008067067824 */ /* 0x040fe200078e00ff */
[----:B------:R-:W-:Y:S01]  /*1fe0*/  ULDC.64 UR4, c[0x0][0x5d0] ;  /* 0x0001740000047ab9 */ /* 0x000fe20000000a00 */
[C---:B------:R-:W-:Y:S01]  /*1ff0*/  LOP3.LUT R8, R100.reuse, 0x6, R95, 0xf8, !PT ;  /* 0x0000000664087812 */ /* 0x040fe200078ef85f */
[----:B------:R-:W-:Y:S01]  /*2000*/  IMAD.WIDE R104, R103, 0x80, R88 ;  /* 0x0000008067687825 */ /* 0x000fe200078e0258 */
[----:B------:R-:W-:Y:S01]  /*2010*/  ISETP.GE.AND P0, PT, R100, UR6, PT ;  /* 0x0000000664007c0c */ /* 0x000fe2000bf06270 */
[----:B------:R-:W-:Y:S01]  /*2020*/  ULDC UR6, c[0x0][0x284] ;  /* 0x0000a10000067ab9 */ /* 0x000fe20000000800 */
[----:B------:R-:W-:Y:S01]  /*2030*/  SHF.R.S32.HI R9, RZ, 0x1f, R8 ;  /* 0x0000001fff097819 */ /* 0x000fe20000011408 */
[----:B------:R-:W-:Y:S01]  /*2040*/  IMAD R0, R11, UR4, RZ ;  /* 0x000000040b007c24 */ /* 0x000fe2000f8e02ff */
[----:B------:R-:W-:-:S03]  /*2050*/  ISETP.GE.OR P0, PT, R6, UR6, P0 ;  /* 0x0000000606007c0c */ /* 0x000fc60008706670 */
[C---:B------:R-:W-:Y:S02]  /*2060*/  IMAD R3, R101.reuse, UR5, R0 ;  /* 0x0000000565037c24 */ /* 0x040fe4000f8e0200 */
[----:B------:R-:W-:Y:S01]  /*2070*/  IMAD.WIDE.U32 R4, R101, UR4, R8 ;  /* 0x0000000465047c25 */ /* 0x000fe2000f8e0008 */
[----:B------:R-:W-:-:S03]  /*2080*/  ULDC.64 UR4, c[0x0][0x5c8] ;  /* 0x0001720000047ab9 */ /* 0x000fc60000000a00 */
[----:B------:R-:W-:Y:S02]  /*2090*/  IMAD R7, R105, UR4, RZ ;  /* 0x0000000469077c24 */ /* 0x000fe4000f8e02ff */
[----:B------:R-:W-:Y:S02]  /*20a0*/  IMAD.IADD R5, R5, 0x1, R3 ;  /* 0x0000000105057824 */ /* 0x000fe400078e0203 */
[C---:B------:R-:W-:Y:S02]  /*20b0*/  IMAD R7, R104.reuse, UR5, R7 ;  /* 0x0000000568077c24 */ /* 0x040fe4000f8e0207 */
[----:B------:R-:W-:-:S04]  /*20c0*/  IMAD.WIDE.U32 R106, R104, UR4, R4 ;  /* 0x00000004686a7c25 */ /* 0x000fc8000f8e0004 */
[----:B------:R-:W-:Y:S01]  /*20d0*/  IMAD.MOV.U32 R0, RZ, RZ, -0x1 ;  /* 0xffffffffff007424 */ /* 0x000fe200078e00ff */
[----:B------:R-:W-:Y:S06]  /*20e0*/  @P0 BRA `(.L_x_32) ;  /* 0x00000040001c0947 */ /* 0x000fec0003800000 */
[----:B-----5:R-:W-:Y:S01]  /*20f0*/  FSETP.NEU.AND P0, PT, R90, RZ, PT ;  /* 0x000000ff5a00720b */ /* 0x020fe20003f0d000 */
[----:B------:R-:W-:Y:S01]  /*2100*/  IMAD.IADD R4, R94, 0x1, -R100 ;  /* 0x000000015e047824 */ /* 0x000fe200078e0a64 */
[----:B------:R-:W-:Y:S01]  /*2110*/  BSSY B0, `(.L_x_32) ;  /* 0x0000404000007945 */ /* 0x000fe20003800000 */
[----:B------:R-:W-:Y:S02]  /*2120*/  IMAD.IADD R3, R99, 0x1, -R6 ;  /* 0x0000000163037824 */ /* 0x000fe400078e0a06 */
[----:B------:R-:W-:Y:S01]  /*2130*/  IMAD.IADD R103, R107, 0x1, R7 ;  /* 0x000000016b677824 */ /* 0x000fe200078e0207 */
[----:B------:R-:W-:-:S04]  /*2140*/  ISETP.GT.AND P2, PT, R4, RZ, PT ;  /* 0x000000ff0400720c */ /* 0x000fc80003f44270 */
[----:B------:R-:W-:-:S03]  /*2150*/  ISETP.GT.AND P1, PT, R3, RZ, P2 ;  /* 0x000000ff0300720c */ /* 0x000fc60001724270 */
[----:B------:R-:W-:Y:S10]  /*2160*/  @!P0 BRA `(.L_x_33) ;  /* 0x0000002c00288947 */ /* 0x000ff40003800000 */
[----:B------:R-:W0:Y:S01]  /*2170*/  LDC.64 R110, c[0x0][0x5b8] ;  /* 0x00016e00ff6e7b82 */ /* 0x000e220000000a00 */
[----:B------:R-:W-:-:S07]  /*2180*/  ULDC.64 UR4, c[0x0][0x5c0] ;  /* 0x0001700000047ab9 */ /* 0x000fce0000000a00 */
[----:B------:R-:W1:Y:S08]  /*2190*/  LDC.64 R112, c[0x0][0x5b0] ;  /* 0x00016c00ff707b82 */ /* 0x000e700000000a00 */
[----:B------:R-:W2:Y:S01]  /*21a0*/  LDC.64 R114, c[0x0][0x5a8] ;  /* 0x00016a00ff727b82 */ /* 0x000ea20000000a00 */
[-C--:B0-----:R-:W-:Y:S02]  /*21b0*/  IMAD R6, R11, R110.reuse, RZ ;  /* 0x0000006e0b067224 */ /* 0x081fe400078e02ff */
[----:B------:R-:W-:-:S04]  /*21c0*/  IMAD.WIDE.U32 R108, R101, R110, R8 ;  /* 0x0000006e656c7225 */ /* 0x000fc800078e0008 */
[----:B------:R-:W-:Y:S02]  /*21d0*/  IMAD R107, R101, R111, R6 ;  /* 0x0000006f656b7224 */ /* 0x000fe400078e0206 */
[-C--:B-1----:R-:W-:Y:S02]  /*21e0*/  IMAD R5, R105, R112.reuse, RZ ;  /* 0x0000007069057224 */ /* 0x082fe400078e02ff */
[----:B------:R-:W-:Y:S02]  /*21f0*/  IMAD.IADD R13, R109, 0x1, R107 ;  /* 0x000000016d0d7824 */ /* 0x000fe400078e026b */
[----:B------:R-:W-:Y:S02]  /*2200*/  IMAD.MOV.U32 R12, RZ, RZ, R108 ;  /* 0x000000ffff0c7224 */ /* 0x000fe400078e006c */
[C---:B------:R-:W-:Y:S02]  /*2210*/  IMAD R111, R104.reuse, R113, R5 ;  /* 0x00000071686f7224 */ /* 0x040fe400078e0205 */
[----:B------:R-:W-:-:S04]  /*2220*/  IMAD.WIDE.U32 R6, R104, R112, R12 ;  /* 0x0000007068067225 */ /* 0x000fc800078e000c */
[----:B------:R-:W-:Y:S01]  /*2230*/  IMAD.IADD R5, R7, 0x1, R111 ;  /* 0x0000000107057824 */ /* 0x000fe200078e026f */
[----:B--2---:R-:W-:-:S04]  /*2240*/  LEA R14, P0, R6, R114, 0x1 ;  /* 0x00000072060e7211 */ /* 0x004fc800078008ff */
[----:B------:R-:W-:-:S05]  /*2250*/  LEA.HI.X R15, R6, R115, R5, 0x1, P0 ;  /* 0x00000073060f7211 */ /* 0x000fca00000f0c05 */
[----:B------:R0:W2:Y:S01]  /*2260*/  @P1 LDG.E.LTC128B.U16 R5, desc[UR36][R14.64] ;  /* 0x000000240e051981 */ /* 0x0000a2000c1e1520 */
[----:B------:R-:W-:Y:S01]  /*2270*/  LEA R10, P0, R106, UR4, 0x1 ;  /* 0x000000046a0a7c11 */ /* 0x000fe2000f8008ff */
[----:B------:R-:W-:Y:S01]  /*2280*/  IMAD.WIDE.U32 R6, R104, R112, R8 ;  /* 0x0000007068067225 */ /* 0x000fe200078e0008 */
[----:B------:R-:W-:Y:S03]  /*2290*/  BSSY B1, `(.L_x_34) ;  /* 0x0000012000017945 */ /* 0x000fe60003800000 */
[----:B------:R-:W-:Y:S02]  /*22a0*/  IMAD.IADD R7, R111, 0x1, R7 ;  /* 0x000000016f077824 */ /* 0x000fe400078e0207 */
[----:B------:R-:W-:Y:S01]  /*22b0*/  IMAD.WIDE.U32 R20, R101, R110, R6 ;  /* 0x0000006e65147225 */ /* 0x000fe200078e0006 */
[----:B0-----:R-:W-:-:S03]  /*22c0*/  SHF.L.U64.HI R15, R112, 0x3, R113 ;  /* 0x00000003700f7819 */ /* 0x001fc60000010271 */
[----:B------:R-:W-:Y:S01]  /*22d0*/  IMAD.IADD R7, R107, 0x1, R21 ;  /* 0x000000016b077824 */ /* 0x000fe200078e0215 */
[----:B------:R-:W-:Y:S01]  /*22e0*/  LEA R6, P4, R20, R114, 0x1 ;  /* 0x0000007214067211 */ /* 0x000fe200078808ff */
[----:B------:R-:W-:-:S03]  /*22f0*/  IMAD.SHL.U32 R14, R112, 0x8, RZ ;  /* 0x00000008700e7824 */ /* 0x000fc600078e00ff */
[----:B------:R-:W-:Y:S01]  /*2300*/  LEA.HI.X R7, R20, R115, R7, 0x1, P4 ;  /* 0x0000007314077211 */ /* 0x000fe200020f0c07 */
[----:B--2---:R-:W-:-:S05]  /*2310*/  HADD2.F32 R11, -RZ, R5.H0_H0 ;  /* 0x20000005ff0b7230 */ /* 0x004fca0000004100 */
[----:B------:R-:W-:-:S04]  /*2320*/  FMUL R11, R11, R90 ;  /* 0x0000005a0b0b7220 */ /* 0x000fc80000400000 */
[----:B------:R-:W-:Y:S01]  /*2330*/  FFMA R24, R24, R23, R11 ;  /* 0x0000001718187223 */ /* 0x000fe2000000000b */
[----:B------:R-:W-:Y:S02]  /*2340*/  LEA.HI.X R11, R106, UR5, R103, 0x1, P0 ;  /* 0x000000056a0b7c11 */ /* 0x000fe400080f0c67 */
[----:B------:R-:W-:Y:S02]  /*2350*/  ISETP.GT.AND P0, PT, R4, 0x1, PT ;  /* 0x000000010400780c */ /* 0x000fe40003f04270 */
[----:B------:R-:W-:Y:S02]  /*2360*/  F2FP.F16.F32.PACK_AB R24, RZ, R24 ;  /* 0x00000018ff18723e */ /* 0x000fe400000000ff */
[----:B------:R-:W-:-:S03]  /*2370*/  ISETP.GT.AND P3, PT, R3, RZ, P0 ;  /* 0x000000ff0300720c */ /* 0x000fc60000764270 */
[----:B------:R0:W-:Y:S10]  /*2380*/  @P1 STG.E.U16 desc[UR36][R10.64], R24 ;  /* 0x000000180a001986 */ /* 0x0001f4000c101524 */
[----:B------:R-:W-:Y:S05]  /*2390*/  @!P3 BRA `(.L_x_35) ;  /* 0x000000000004b947 */ /* 0x000fea0003800000 */
[----:B------:R1:W5:Y:S02]  /*23a0*/  LDG.E.LTC128B.U16 R5, desc[UR36][R6.64+0x2] ;  /* 0x0000022406057981 */ /* 0x000364000c1e1520 */
.L_x_35:
[----:B------:R-:W-:Y:S05]  /*23b0*/  BSYNC B1 ;  /* 0x0000000000017941 */ /* 0x000fea0003800000 */
.L_x_34:
[----:B-----5:R-:W-:Y:S01]  /*23c0*/  HADD2.F32 R103, -RZ, R5.H0_H0 ;  /* 0x20000005ff677230 */ /* 0x020fe20000004100 */
[----:B------:R-:W-:Y:S01]  /*23d0*/  ISETP.GT.AND P2, PT, R3, 0x8, P2 ;  /* 0x000000080300780c */ /* 0x000fe20001744270 */
[----:B------:R-:W-:Y:S01]  /*23e0*/  IMAD.WIDE.U32 R20, R104, R112, R14 ;  /* 0x0000007068147225 */ /* 0x000fe200078e000e */
[----:B0-----:R-:W-:-:S03]  /*23f0*/  PRMT R24, R5, 0x7610, R24 ;  /* 0x0000761005187816 */ /* 0x001fc60000000018 */
[----:B------:R-:W-:Y:S01]  /*2400*/  FMUL R12, R103, R90 ;  /* 0x0000005a670c7220 */ /* 0x000fe20000400000 */
[----:B------:R-:W-:Y:S01]  /*2410*/  IMAD.IADD R111, R111, 0x1, R21 ;  /* 0x000000016f6f7824 */ /* 0x000fe200078e0215 */
[----:B------:R-:W-:Y:S02]  /*2420*/  IADD3 R108, P1, R108, R20, RZ ;  /* 0x000000146c6c7210 */ /* 0x000fe40007f3e0ff */
[----:B------:R-:W-:-:S03]  /*2430*/  FFMA R12, R25, R23, R12 ;  /* 0x00000017190c7223 */ /* 0x000fc6000000000c */
[----:B------:R-:W-:Y:S01]  /*2440*/  IMAD.X R13, R111, 0x1, R13, P1 ;  /* 0x000000016f0d7824 */ /* 0x000fe200008e060d */
[C---:B------:R-:W-:Y:S02]  /*2450*/  LEA R14, P1, R108.reuse, R114, 0x1 ;  /* 0x000000726c0e7211 */ /* 0x040fe400078208ff */
[----:B------:R-:W-:Y:S02]  /*2460*/  F2FP.F16.F32.PACK_AB R12, RZ, R12 ;  /* 0x0000000cff0c723e */ /* 0x000fe400000000ff */
[----:B------:R-:W-:Y:S02]  /*2470*/  LEA.HI.X R15, R108, R115, R13, 0x1, P1 ;  /* 0x000000736c0f7211 */ /* 0x000fe400008f0c0d */
[----:B------:R-:W-:-:S05]  /*2480*/  PRMT R21, R12, 0x7610, R21 ;  /* 0x000076100c157816 */ /* 0x000fca0000000015 */
[----:B------:R0:W-:Y:S04]  /*2490*/  @P3 STG.E.U16 desc[UR36][R10.64+0x2], R21 ;  /* 0x000002150a003986 */ /* 0x0001e8000c101524 */
[----:B------:R-:W2:Y:S01]  /*24a0*/  @P2 LDG.E.LTC128B.U16 R24, desc[UR36][R14.64] ;  /* 0x000000240e182981 */ /* 0x000ea2000c1e1520 */
[----:B------:R-:W-:Y:S01]  /*24b0*/  IADD3 R20, P1, R8, R20, RZ ;  /* 0x0000001408147210 */ /* 0x000fe20007f3e0ff */
[----:B------:R-:W-:Y:S01]  /*24c0*/  BSSY B1, `(.L_x_36) ;  /* 0x0000011000017945 */ /* 0x000fe20003800000 */
[----:B------:R-:W-:Y:S02]  /*24d0*/  SHF.L.U64.HI R13, R91, 0x1, R92 ;  /* 0x000000015b0d7819 */ /* 0x000fe4000001025c */
[----:B------:R-:W-:Y:S01]  /*24e0*/  ISETP.GT.AND P0, PT, R3, 0x8, P0 ;  /* 0x000000080300780c */ /* 0x000fe20000704270 */
[----:B0-----:R-:W-:Y:S01]  /*24f0*/  IMAD.X R21, R9, 0x1, R111, P1 ;  /* 0x0000000109157824 */ /* 0x001fe200008e066f */
[----:B------:R-:W-:Y:S01]  /*2500*/  LEA R12, P1, R91, R10, 0x1 ;  /* 0x0000000a5b0c7211 */ /* 0x000fe200078208ff */
[----:B------:R-:W-:-:S04]  /*2510*/  IMAD.WIDE.U32 R20, R101, R110, R20 ;  /* 0x0000006e65147225 */ /* 0x000fc800078e0014 */
[----:B------:R-:W-:Y:S01]  /*2520*/  IMAD.X R13, R13, 0x1, R11, P1 ;  /* 0x000000010d0d7824 */ /* 0x000fe200008e060b */
[----:B------:R-:W-:Y:S01]  /*2530*/  LEA R8, P3, R20, R114, 0x1 ;  /* 0x0000007214087211 */ /* 0x000fe200078608ff */
[----:B------:R-:W-:-:S05]  /*2540*/  IMAD.IADD R9, R107, 0x1, R21 ;  /* 0x000000016b097824 */ /* 0x000fca00078e0215 */
[----:B------:R-:W-:Y:S01]  /*2550*/  LEA.HI.X R9, R20, R115, R9, 0x1, P3 ;  /* 0x0000007314097211 */ /* 0x000fe200018f0c09 */
[----:B--2---:R-:W-:-:S05]  /*2560*/  HADD2.F32 R5, -RZ, R24.H0_H0 ;  /* 0x20000018ff057230 */ /* 0x004fca0000004100 */
[----:B------:R-:W-:-:S04]  /*2570*/  FMUL R5, R5, R90 ;  /* 0x0000005a05057220 */ /* 0x000fc80000400000 */
[----:B------:R-:W-:-:S05]  /*2580*/  FFMA R5, R26, R23, R5 ;  /* 0x000000171a057223 */ /* 0x000fca0000000005 */
[----:B------:R-:W-:-:S05]  /*2590*/  F2FP.F16.F32.PACK_AB R5, RZ, R5 ;  /* 0x00000005ff05723e */ /* 0x000fca00000000ff */
[----:B------:R0:W-:Y:S01]  /*25a0*/  @P2 STG.E.U16 desc[UR36][R12.64], R5 ;  /* 0x000000050c002986 */ /* 0x0001e2000c101524 */
[----:B------:R-:W-:Y:S05]  /*25b0*/  @!P0 BRA `(.L_x_37) ;  /* 0x0000000000048947 */ /* 0x000fea0003800000 */
[----:B------:R2:W5:Y:S02]  /*25c0*/  LDG.E.LTC128B.U16 R24, desc[UR36][R8.64+0x2] ;  /* 0x0000022408187981 */ /* 0x000564000c1e1520 */
.L_x_37:
[----:B------:R-:W-:Y:S05]  /*25d0*/  BSYNC B1 ;  /* 0x0000000000017941 */ /* 0x000fea0003800000 */
.L_x_36:
[----:B0----5:R-:W-:Y:S01]  /*25e0*/  HADD2.F32 R5, -RZ, R24.H0_H0 ;  /* 0x20000018ff057230 */ /* 0x021fe20000004100 */
[----:B------:R-:W-:Y:S01]  /*25f0*/  ISETP.GT.AND P1, PT, R4, 0x8, PT ;  /* 0x000000080400780c */ /* 0x000fe20003f24270 */
[----:B------:R-:W-:Y:S03]  /*2600*/  BSSY B1, `(.L_x_38) ;  /* 0x0000008000017945 */ /* 0x000fe60003800000 */
[----:B------:R-:W-:Y:S01]  /*2610*/  FMUL R14, R5, R90 ;  /* 0x0000005a050e7220 */ /* 0x000fe20000400000 */
[----:B------:R-:W-:-:S03]  /*2620*/  ISETP.GT.AND P2, PT, R3, RZ, P1 ;  /* 0x000000ff0300720c */ /* 0x000fc60000f44270 */
[----:B------:R-:W-:-:S05]  /*2630*/  FFMA R14, R27, R23, R14 ;  /* 0x000000171b0e7223 */ /* 0x000fca000000000e */
[----:B------:R-:W-:-:S05]  /*2640*/  F2FP.F16.F32.PACK_AB R14, RZ, R14 ;  /* 0x0000000eff0e723e */ /* 0x000fca00000000ff */
[----:B------:R0:W-:Y:S01]  /*2650*/  @P0 STG.E.U16 desc[UR36][R12.64+0x2], R14 ;  /* 0x0000020e0c000986 */ /* 0x0001e2000c101524 */
[----:B------:R-:W-:Y:S05]  /*2660*/  @!P2 BRA `(.L_x_39) ;  /* 0x000000000004a947 */ /* 0x000fea0003800000 */
[----:B------:R3:W5:Y:S02]  /*2670*/  LDG.E.LTC128B.U16 R24, desc[UR36][R6.64+0x10] ;  /* 0x0000102406187981 */ /* 0x000764000c1e1520 */
.L_x_39:
[----:B------:R-:W-:Y:S05]  /*2680*/  BSYNC B1 ;  /* 0x0000000000017941 */ /* 0x000fea0003800000 */
.L_x_38:
[----:B-----5:R-:W-:Y:S01]  /*2690*/  HADD2.F32 R5, -RZ, R24.H0_H0 ;  /* 0x20000018ff057230 */ /* 0x020fe20000004100 */
        /* <DEDUP_REMOVED lines=9> */
.L_x_41:
[----:B------:R-:W-:Y:S05]  /*2730*/  BSYNC B1 ;  /* 0x0000000000017941 */ /* 0x000fea0003800000 */
.L_x_40:
[----:B----45:R-:W-:Y:S01]  /*2740*/  HADD2.F32 R5, -RZ, R24.H0_H0 ;  /* 0x20000018ff057230 */ /* 0x030fe20000004100 */
[----:B------:R-:W-:Y:S01]  /*2750*/  ISETP.GT.AND P1, PT, R3, 0x8, P1 ;  /* 0x000000080300780c */ /* 0x000fe20000f24270 */
[----:B------:R-:W-:Y:S03]  /*2760*/  BSSY B1, `(.L_x_42) ;  /* 0x0000007000017945 */ /* 0x000fe60003800000 */
[----:B0-----:R-:W-:-:S04]  /*2770*/  FMUL R14, R5, R90 ;  /* 0x0000005a050e7220 */ /* 0x001fc80000400000 */
[----:B------:R-:W-:-:S05]  /*2780*/  FFMA R14, R29, R23, R14 ;  /* 0x000000171d0e7223 */ /* 0x000fca000000000e */
[----:B------:R-:W-:-:S05]  /*2790*/  F2FP.F16.F32.PACK_AB R14, RZ, R14 ;  /* 0x0000000eff0e723e */ /* 0x000fca00000000ff */
[----:B------:R0:W-:Y:S01]  /*27a0*/  @P3 STG.E.U16 desc[UR36][R10.64+0x12], R14 ;  /* 0x0000120e0a003986 */ /* 0x0001e2000c101524 */
[----:B------:R-:W-:Y:S05]  /*27b0*/  @!P1 BRA `(.L_x_43) ;  /* 0x0000000000049947 */ /* 0x000fea0003800000 */
[----:B------:R4:W5:Y:S02]  /*27c0*/  LDG.E.LTC128B.U16 R24, desc[UR36][R8.64+0x10] ;  /* 0x0000102408187981 */ /* 0x000964000c1e1520 */
.L_x_43:
[----:B------:R-:W-:Y:S05]  /*27d0*/  BSYNC B1 ;  /* 0x0000000000017941 */ /* 0x000fea0003800000 */
.L_x_42:
[----:B-----5:R-:W-:Y:S01]  /*27e0*/  HADD2.F32 R5, -RZ, R24.H0_H0 ;  /* 0x20000018ff057230 */ /* 0x020fe20000004100 */
[----:B------:R-:W-:Y:S01]  /*27f0*/  ISETP.GT.AND P0, PT, R3, 0x8, P0 ;  /* 0x000000080300780c */ /* 0x000fe20000704270 */
[----:B------:R-:W-:Y:S03]  /*2800*/  BSSY B1, `(.L_x_44) ;  /* 0x0000007000017945 */ /* 0x000fe60003800000 */
[----:B------:R-:W-:-:S04]  /*2810*/  FMUL R5, R5, R90 ;  /* 0x0000005a05057220 */ /* 0x000fc80000400000 */
[----:B------:R-:W-:-:S05]  /*2820*/  FFMA R5, R30, R23, R5 ;  /* 0x000000171e057223 */ /* 0x000fca0000000005 */
[----:B------:R-:W-:-:S05]  /*2830*/  F2FP.F16.F32.PACK_AB R5, RZ, R5 ;  /* 0x00000005ff05723e */ /* 0x000fca00000000ff */
[----:B------:R0:W-:Y:S01]  /*2840*/  @P1 STG.E.U16 desc[UR36][R12.64+0x10], R5 ;  /* 0x000010050c001986 */ /* 0x0001e2000c101524 */
[----:B------:R-:W-:Y:S05]  /*2850*/  @!P0 BRA `(.L_x_45) ;  /* 0x0000000000048947 */ /* 0x000fea0003800000 */
[----:B------:R0:W5:Y:S02]  /*2860*/  LDG.E.LTC128B.U16 R24, desc[UR36][R8.64+0x12] ;  /* 0x0000122408187981 */ /* 0x000164000c1e1520 */
.L_x_45:
[----:B------:R-:W-:Y:S05]  /*2870*/  BSYNC B1 ;  /* 0x0000000000017941 */ /* 0x000fea0003800000 */
.L_x_44:
        /* <DEDUP_REMOVED lines=10> */
.L_x_47:
[----:B------:R-:W-:Y:S05]  /*2920*/  BSYNC B1 ;  /* 0x0000000000017941 */ /* 0x000fea0003800000 */
.L_x_46:
        /* <DEDUP_REMOVED lines=10> */
.L_x_49:
[----:B------:R-:W-:Y:S05]  /*29d0*/  BSYNC B1 ;  /* 0x0000000000017941 */ /* 0x000fea0003800000 */
.L_x_48:
[----:B0----5:R-:W-:Y:S01]  /*29e0*/  HADD2.F32 R5, -RZ, R24.H0_H0 ;  /* 0x20000018ff057230 */ /* 0x021fe20000004100 */
        /* <DEDUP_REMOVED lines=8> */
.L_x_51:
[----:B------:R-:W-:Y:S05]  /*2a70*/  BSYNC B1 ;  /* 0x0000000000017941 */ /* 0x000fea0003800000 */
.L_x_50:
        /* <DEDUP_REMOVED lines=9> */
.L_x_53:
[----:B------:R-:W-:Y:S05]  /*2b10*/  BSYNC B1 ;  /* 0x0000000000017941 */ /* 0x000fea0003800000 */
.L_x_52:
        /* <DEDUP_REMOVED lines=10> */
.L_x_55:
[----:B------:R-:W-:Y:S05]  /*2bc0*/  BSYNC B1 ;  /* 0x0000000000017941 */ /* 0x000fea0003800000 */
.L_x_54:
        /* <DEDUP_REMOVED lines=10> */
.L_x_57:
[----:B------:R-:W-:Y:S05]  /*2c70*/  BSYNC B1 ;  /* 0x0000000000017941 */ /* 0x000fea0003800000 */
.L_x_56:
        /* <DEDUP_REMOVED lines=9> */
.L_x_59:
[----:B------:R-:W-:Y:S05]  /*2d10*/  BSYNC B1 ;  /* 0x0000000000017941 */ /* 0x000fea0003800000 */
.L_x_58:
        /* <DEDUP_REMOVED lines=9> */
.L_x_61:
[----:B------:R-:W-:Y:S05]  /*2db0*/  BSYNC B1 ;  /* 0x0000000000017941 */ /* 0x000fea0003800000 */
.L_x_60:
        /* <DEDUP_REMOVED lines=10> */
.L_x_63:
[----:B------:R-:W-:Y:S05]  /*2e60*/  BSYNC B1 ;  /* 0x0000000000017941 */ /* 0x000fea0003800000 */
.L_x_62:
        /* <DEDUP_REMOVED lines=10> */
.L_x_65:
[----:B------:R-:W-:Y:S05]  /*2f10*/  BSYNC B1 ;  /* 0x0000000000017941 */ /* 0x000fea0003800000 */
.L_x_64:
        /* <DEDUP_REMOVED lines=9> */
.L_x_67:
[----:B------:R-:W-:Y:S05]  /*2fb0*/  BSYNC B1 ;  /* 0x0000000000017941 */ /* 0x000fea0003800000 */
.L_x_66:
        /* <DEDUP_REMOVED lines=9> */
.L_x_69:
[----:B------:R-:W-:Y:S05]  /*3050*/  BSYNC B1 ;  /* 0x0000000000017941 */ /* 0x000fea0003800000 */
.L_x_68:
        /* <DEDUP_REMOVED lines=10> */
.L_x_71:
[----:B------:R-:W-:Y:S05]  /*3100*/  BSYNC B1 ;  /* 0x0000000000017941 */ /* 0x000fea0003800000 */
.L_x_70:
        /* <DEDUP_REMOVED lines=10> */
.L_x_73:
[----:B------:R-:W-:Y:S05]  /*31b0*/  BSYNC B1 ;  /* 0x0000000000017941 */ /* 0x000fea0003800000 */
.L_x_72:
        /* <DEDUP_REMOVED lines=9> */
.L_x_75:
[----:B------:R-:W-:Y:S05]  /*3250*/  BSYNC B1 ;  /* 0x0000000000017941 */ /* 0x000fea0003800000 */
.L_x_74:
        /* <DEDUP_REMOVED lines=9> */
.L_x_77:
[----:B------:R-:W-:Y:S05]  /*32f0*/  BSYNC B1 ;  /* 0x0000000000017941 */ /* 0x000fea0003800000 */
.L_x_76:
        /* <DEDUP_REMOVED lines=10> */
.L_x_79:
[----:B------:R-:W-:Y:S05]  /*33a0*/  BSYNC B1 ;  /* 0x0000000000017941 */ /* 0x000fea0003800000 */
.L_x_78:
        /* <DEDUP_REMOVED lines=10> */
.L_x_81:
[----:B------:R-:W-:Y:S05]  /*3450*/  BSYNC B1 ;  /* 0x0000000000017941 */ /* 0x000fea0003800000 */
.L_x_80:
        /* <DEDUP_REMOVED lines=9> */
.L_x_83:
[----:B------:R-:W-:Y:S05]  /*34f0*/  BSYNC B1 ;  /* 0x0000000000017941 */ /* 0x000fea0003800000 */
.L_x_82:
        /* <DEDUP_REMOVED lines=9> */
.L_x_85:
[----:B------:R-:W-:Y:S05]  /*3590*/  BSYNC B1 ;  /* 0x0000000000017941 */ /* 0x000fea0003800000 */
.L_x_84:
        /* <DEDUP_REMOVED lines=10> */
.L_x_87:
[----:B------:R-:W-:Y:S05]  /*3640*/  BSYNC B1 ;  /* 0x0000000000017941 */ /* 0x000fea0003800000 */
.L_x_86:
        /* <DEDUP_REMOVED lines=10> */
.L_x_89:
[----:B------:R-:W-:Y:S05]  /*36f0*/  BSYNC B1 ;  /* 0x0000000000017941 */ /* 0x000fea0003800000 */
.L_x_88:
        /* <DEDUP_REMOVED lines=9> */
.L_x_91:
[----:B------:R-:W-:Y:S05]  /*3790*/  BSYNC B1 ;  /* 0x0000000000017941 */ /* 0x000fea0003800000 */
.L_x_90:
        /* <DEDUP_REMOVED lines=9> */
.L_x_93:
[----:B------:R-:W-:Y:S05]  /*3830*/  BSYNC B1 ;  /* 0x0000000000017941 */ /* 0x000fea0003800000 */
.L_x_92:
        /* <DEDUP_REMOVED lines=10> */
.L_x_95:
[----:B------:R-:W-:Y:S05]  /*38e0*/  BSYNC B1 ;  /* 0x0000000000017941 */ /* 0x000fea0003800000 */
.L_x_94:
        /* <DEDUP_REMOVED lines=10> */
.L_x_97:
[----:B------:R-:W-:Y:S05]  /*3990*/  BSYNC B1 ;  /* 0x0000000000017941 */ /* 0x000fea0003800000 */
.L_x_96:
        /* <DEDUP_REMOVED lines=9> */
.L_x_99:
[----:B------:R-:W-:Y:S05]  /*3a30*/  BSYNC B1 ;  /* 0x0000000000017941 */ /* 0x000fea0003800000 */
.L_x_98:
        /* <DEDUP_REMOVED lines=9> */
.L_x_101:
[----:B------:R-:W-:Y:S05]  /*3ad0*/  BSYNC B1 ;  /* 0x0000000000017941 */ /* 0x000fea0003800000 */
.L_x_100:
        /* <DEDUP_REMOVED lines=10> */
.L_x_103:
[----:B------:R-:W-:Y:S05]  /*3b80*/  BSYNC B1 ;  /* 0x0000000000017941 */ /* 0x000fea0003800000 */
.L_x_102:
        /* <DEDUP_REMOVED lines=10> */
.L_x_105:
[----:B------:R-:W-:Y:S05]  /*3c30*/  BSYNC B1 ;  /* 0x0000000000017941 */ /* 0x000fea0003800000 */
.L_x_104:
        /* <DEDUP_REMOVED lines=9> */
.L_x_107:
[----:B------:R-:W-:Y:S05]  /*3cd0*/  BSYNC B1 ;  /* 0x0000000000017941 */ /* 0x000fea0003800000 */
.L_x_106:
        /* <DEDUP_REMOVED lines=9> */
.L_x_109:
[----:B------:R-:W-:Y:S05]  /*3d70*/  BSYNC B1 ;  /* 0x0000000000017941 */ /* 0x000fea0003800000 */
.L_x_108:
        /* <DEDUP_REMOVED lines=10> */
.L_x_111:
[----:B------:R-:W-:Y:S05]  /*3e20*/  BSYNC B1 ;  /* 0x0000000000017941 */ /* 0x000fea0003800000 */
.L_x_110:
        /* <DEDUP_REMOVED lines=10> */
.L_x_113:
[----:B------:R-:W-:Y:S05]  /*3ed0*/  BSYNC B1 ;  /* 0x0000000000017941 */ /* 0x000fea0003800000 */
.L_x_112:
        /* <DEDUP_REMOVED lines=9> */
.L_x_115:
[----:B------:R-:W-:Y:S05]  /*3f70*/  BSYNC B1 ;  /* 0x0000000000017941 */ /* 0x000fea0003800000 */
.L_x_114:
        /* <DEDUP_REMOVED lines=9> */
.L_x_117:
[----:B------:R-:W-:Y:S05]  /*4010*/  BSYNC B1 ;  /* 0x0000000000017941 */ /* 0x000fea0003800000 */
.L_x_116:
        /* <DEDUP_REMOVED lines=10> */
.L_x_119:
[----:B------:R-:W-:Y:S05]  /*40c0*/  BSYNC B1 ;  /* 0x0000000000017941 */ /* 0x000fea0003800000 */
.L_x_118:
        /* <DEDUP_REMOVED lines=10> */
.L_x_121:
[----:B------:R-:W-:Y:S05]  /*4170*/  BSYNC B1 ;  /* 0x0000000000017941 */ /* 0x000fea0003800000 */
.L_x_120:
        /* <DEDUP_REMOVED lines=9> */
.L_x_123:
[----:B------:R-:W-:Y:S05]  /*4210*/  BSYNC B1 ;  /* 0x0000000000017941 */ /* 0x000fea0003800000 */
.L_x_122:
        /* <DEDUP_REMOVED lines=9> */
.L_x_125:
[----:B------:R-:W-:Y:S05]  /*42b0*/  BSYNC B1 ;  /* 0x0000000000017941 */ /* 0x000fea0003800000 */
.L_x_124:
        /* <DEDUP_REMOVED lines=10> */
.L_x_127:
[----:B------:R-:W-:Y:S05]  /*4360*/  BSYNC B1 ;  /* 0x0000000000017941 */ /* 0x000fea0003800000 */
.L_x_126:
        /* <DEDUP_REMOVED lines=10> */
.L_x_129:
[----:B------:R-:W-:Y:S05]  /*4410*/  BSYNC B1 ;  /* 0x0000000000017941 */ /* 0x000fea0003800000 */
.L_x_128:
        /* <DEDUP_REMOVED lines=9> */
.L_x_131:
[----:B------:R-:W-:Y:S05]  /*44b0*/  BSYNC B1 ;  /* 0x0000000000017941 */ /* 0x000fea0003800000 */
.L_x_130:
        /* <DEDUP_REMOVED lines=9> */
.L_x_133:
[----:B------:R-:W-:Y:S05]  /*4550*/  BSYNC B1 ;  /* 0x0000000000017941 */ /* 0x000fea0003800000 */
.L_x_132:
        /* <DEDUP_REMOVED lines=10> */
.L_x_135:
[----:B------:R-:W-:Y:S05]  /*4600*/  BSYNC B1 ;  /* 0x0000000000017941 */ /* 0x000fea0003800000 */
.L_x_134:
        /* <DEDUP_REMOVED lines=10> */
.L_x_137:
[----:B------:R-:W-:Y:S05]  /*46b0*/  BSYNC B1 ;  /* 0x0000000000017941 */ /* 0x000fea0003800000 */
.L_x_136:
        /* <DEDUP_REMOVED lines=9> */
.L_x_139:
[----:B------:R-:W-:Y:S05]  /*4750*/  BSYNC B1 ;  /* 0x0000000000017941 */ /* 0x000fea0003800000 */
.L_x_138:
        /* <DEDUP_REMOVED lines=9> */
.L_x_141:
[----:B------:R-:W-:Y:S05]  /*47f0*/  BSYNC B1 ;  /* 0x0000000000017941 */ /* 0x000fea0003800000 */
.L_x_140:
        /* <DEDUP_REMOVED lines=10> */
.L_x_143:
[----:B------:R-:W-:Y:S05]  /*48a0*/  BSYNC B1 ;  /* 0x0000000000017941 */ /* 0x000fea0003800000 */
.L_x_142:
        /* <DEDUP_REMOVED lines=10> */
.L_x_145:
[----:B------:R-:W-:Y:S05]  /*4950*/  BSYNC B1 ;  /* 0x0000000000017941 */ /* 0x000fea0003800000 */
.L_x_144:
        /* <DEDUP_REMOVED lines=9> */
.L_x_147:
[----:B------:R-:W-:Y:S05]  /*49f0*/  BSYNC B1 ;  /* 0x0000000000017941 */ /* 0x000fea0003800000 */
.L_x_146:
        /* <DEDUP_REMOVED lines=9> */
.L_x_149:
[----:B------:R-:W-:Y:S05]  /*4a90*/  BSYNC B1 ;  /* 0x0000000000017941 */ /* 0x000fea0003800000 */
.L_x_148:
        /* <DEDUP_REMOVED lines=10> */
.L_x_151:
[----:B------:R-:W-:Y:S05]  /*4b40*/  BSYNC B1 ;  /* 0x0000000000017941 */ /* 0x000fea0003800000 */
.L_x_150:
[----:B-----5:R-:W-:Y:S01]  /*4b50*/  HADD2.F32 R5, -RZ, R24.H0_H0 ;  /* 0x20000018ff057230 */ /* 0x020fe20000004100 */
[----:B------:R-:W-:Y:S01]  /*4b60*/  ISETP.GT.AND P0, PT, R4, 0x79, PT ;  /* 0x000000790400780c */ /* 0x000fe20003f04270 */
[----:B------:R-:W-:Y:S01]  /*4b70*/  @P2 IMAD.MOV.U32 R4, RZ, RZ, R10 ;  /* 0x000000ffff042224 */ /* 0x000fe200078e000a */
[----:B------:R-:W-:Y:S02]  /*4b80*/  BSSY B1, `(.L_x_152) ;  /* 0x000000a000017945 */ /* 0x000fe40003800000 */
[----:B------:R-:W-:Y:S01]  /*4b90*/  FMUL R5, R5, R90 ;  /* 0x0000005a05057220 */ /* 0x000fe20000400000 */
[----:B------:R-:W-:-:S03]  /*4ba0*/  ISETP.GT.AND P3, PT, R3, RZ, P0 ;  /* 0x000000ff0300720c */ /* 0x000fc60000764270 */
[----:B------:R-:W-:-:S05]  /*4bb0*/  FFMA R5, R84, R23, R5 ;  /* 0x0000001754057223 */ /* 0x000fca0000000005 */
[----:B------:R-:W-:-:S04]  /*4bc0*/  F2FP.F16.F32.PACK_AB R5, RZ, R5 ;  /* 0x00000005ff05723e */ /* 0x000fc800000000ff */
[----:B0-----:R-:W-:Y:S01]  /*4bd0*/  PRMT R14, R5, 0x7610, R14 ;  /* 0x00007610050e7816 */ /* 0x001fe2000000000e */
[----:B------:R-:W-:-:S05]  /*4be0*/  @P2 IMAD.MOV.U32 R5, RZ, RZ, R11 ;  /* 0x000000ffff052224 */ /* 0x000fca00078e000b */
[----:B------:R0:W-:Y:S01]  /*4bf0*/  @P2 STG.E.U16 desc[UR36][R4.64+0xf0], R14 ;  /* 0x0000f00e04002986 */ /* 0x0001e2000c101524 */
[----:B------:R-:W-:Y:S05]  /*4c00*/  @!P3 BRA `(.L_x_153) ;  /* 0x000000000004b947 */ /* 0x000fea0003800000 */
[----:B------:R0:W5:Y:S02]  /*4c10*/  LDG.E.LTC128B.U16 R24, desc[UR36][R6.64+0xf2] ;  /* 0x0000f22406187981 */ /* 0x000164000c1e1520 */
.L_x_153:
[----:B------:R-:W-:Y:S05]  /*4c20*/  BSYNC B1 ;  /* 0x0000000000017941 */ /* 0x000fea0003800000 */
.L_x_152:
        /* <DEDUP_REMOVED lines=9> */
.L_x_155:
[----:B------:R-:W-:Y:S05]  /*4cc0*/  BSYNC B1 ;  /* 0x0000000000017941 */ /* 0x000fea0003800000 */
.L_x_154:
[----:B-----5:R-:W-:Y:S01]  /*4cd0*/  HADD2.F32 R5, -RZ, R24.H0_H0 ;  /* 0x20000018ff057230 */ /* 0x020fe20000004100 */
[----:B------:R-:W-:Y:S01]  /*4ce0*/  ISETP.GT.AND P0, PT, R3, 0x8, P0 ;  /* 0x000000080300780c */ /* 0x000fe20000704270 */
[----:B0-----:R-:W-:Y:S01]  /*4cf0*/  @P1 IMAD.MOV.U32 R4, RZ, RZ, R12 ;  /* 0x000000ffff041224 */ /* 0x001fe200078e000c */
[----:B------:R-:W-:Y:S02]  /*4d00*/  BSSY B1, `(.L_x_156) ;  /* 0x0000009000017945 */ /* 0x000fe40003800000 */
[----:B------:R-:W-:-:S04]  /*4d10*/  FMUL R5, R5, R90 ;  /* 0x0000005a05057220 */ /* 0x000fc80000400000 */
[----:B------:R-:W-:-:S05]  /*4d20*/  FFMA R5, R86, R23, R5 ;  /* 0x0000001756057223 */ /* 0x000fca0000000005 */
[----:B------:R-:W-:-:S04]  /*4d30*/  F2FP.F16.F32.PACK_AB R5, RZ, R5 ;  /* 0x00000005ff05723e */ /* 0x000fc800000000ff */
[----:B-1-3--:R-:W-:Y:S01]  /*4d40*/  PRMT R6, R5, 0x7610, R6 ;  /* 0x0000761005067816 */ /* 0x00afe20000000006 */
[----:B------:R-:W-:-:S05]  /*4d50*/  @P1 IMAD.MOV.U32 R5, RZ, RZ, R13 ;  /* 0x000000ffff051224 */ /* 0x000fca00078e000d */
[----:B------:R0:W-:Y:S01]  /*4d60*/  @P1 STG.E.U16 desc[UR36][R4.64+0xf0], R6 ;  /* 0x0000f00604001986 */ /* 0x0001e2000c101524 */
[----:B------:R-:W-:Y:S05]  /*4d70*/  @!P0 BRA `(.L_x_157) ;  /* 0x0000000000048947 */ /* 0x000fea0003800000 */
[----:B------:R1:W5:Y:S02]  /*4d80*/  LDG.E.LTC128B.U16 R24, desc[UR36][R8.64+0xf2] ;  /* 0x0000f22408187981 */ /* 0x000364000c1e1520 */
.L_x_157:
[----:B------:R-:W-:Y:S05]  /*4d90*/  BSYNC B1 ;  /* 0x0000000000017941 */ /* 0x000fea0003800000 */
.L_x_156:
[----:B------:R-:W-:Y:S05]  /*4da0*/  @!P0 BRA `(.L_x_158) ;  /* 0x0000001000e88947 */ /* 0x000fea0003800000 */
[----:B-----5:R-:W-:-:S05]  /*4db0*/  HADD2.F32 R3, -RZ, R24.H0_H0 ;  /* 0x20000018ff037230 */ /* 0x020fca0000004100 */
[----:B0-----:R-:W-:-:S04]  /*4dc0*/  FMUL R4, R3, R90 ;  /* 0x0000005a03047220 */ /* 0x001fc80000400000 */
[----:B------:R-:W-:-:S05]  /*4dd0*/  FFMA R4, R87, R23, R4 ;  /* 0x0000001757047223 */ /* 0x000fca0000000004 */
[----:B------:R-:W-:-:S05]  /*4de0*/  F2FP.F16.F32.PACK_AB R4, RZ, R4 ;  /* 0x00000004ff04723e */ /* 0x000fca00000000ff */
[----:B------:R3:W-:Y:S01]  /*4df0*/  STG.E.U16 desc[UR36][R12.64+0xf2], R4 ;  /* 0x0000f2040c007986 */ /* 0x0007e2000c101524 */
[----:B------:R-:W-:Y:S05]  /*4e00*/  BRA `(.L_x_158) ;  /* 0x0000001000d07947 */ /* 0x000fea0003800000 */
.L_x_33:
[----:B------:R-:W-:Y:S01]  /*4e10*/  ISETP.GT.AND P3, PT, R4, 0x1, PT ;  /* 0x000000010400780c */ /* 0x000fe20003f64270 */
[----:B------:R-:W-:Y:S01]  /*4e20*/  ULDC.64 UR4, c[0x0][0x5c0] ;  /* 0x0001700000047ab9 */ /* 0x000fe20000000a00 */
[-C--:B------:R-:W-:Y:S01]  /*4e30*/  FMUL R24, R24, R23.reuse ;  /* 0x0000001718187220 */ /* 0x080fe20000400000 */
[----:B------:R-:W-:Y:S01]  /*4e40*/  LEA R6, P4, R106, UR4, 0x1 ;  /* 0x000000046a067c11 */ /* 0x000fe2000f8808ff */
[-C--:B------:R-:W-:Y:S01]  /*4e50*/  FMUL R25, R25, R23.reuse ;  /* 0x0000001719197220 */ /* 0x080fe20000400000 */
[----:B------:R-:W-:Y:S01]  /*4e60*/  ISETP.GT.AND P0, PT, R3, RZ, P3 ;  /* 0x000000ff0300720c */ /* 0x000fe20001f04270 */
[-C--:B------:R-:W-:Y:S01]  /*4e70*/  FMUL R26, R26, R23.reuse ;  /* 0x000000171a1a7220 */ /* 0x080fe20000400000 */
[----:B------:R-:W-:Y:S01]  /*4e80*/  F2FP.F16.F32.PACK_AB R24, RZ, R24 ;  /* 0x00000018ff18723e */ /* 0x000fe200000000ff */
[-C--:B------:R-:W-:Y:S01]  /*4e90*/  FMUL R27, R27, R23.reuse ;  /* 0x000000171b1b7220 */ /* 0x080fe20000400000 */
[----:B------:R-:W-:Y:S01]  /*4ea0*/  LEA.HI.X R7, R106, UR5, R103, 0x1, P4 ;  /* 0x000000056a077c11 */ /* 0x000fe2000a0f0c67 */
[----:B------:R-:W-:Y:S01]  /*4eb0*/  FMUL R28, R28, R23 ;  /* 0x000000171c1c7220 */ /* 0x000fe20000400000 */
[----:B------:R-:W-:Y:S01]  /*4ec0*/  F2FP.F16.F32.PACK_AB R25, RZ, R25 ;  /* 0x00000019ff19723e */ /* 0x000fe200000000ff */
[-C--:B------:R-:W-:Y:S01]  /*4ed0*/  FMUL R29, R29, R23.reuse ;  /* 0x000000171d1d7220 */ /* 0x080fe20000400000 */
[----:B------:R-:W-:Y:S01]  /*4ee0*/  ISETP.GT.AND P2, PT, R3, 0x8, P2 ;  /* 0x000000080300780c */ /* 0x000fe20001744270 */
[----:B------:R-:W-:Y:S01]  /*4ef0*/  @P1 STG.E.U16 desc[UR36][R6.64], R24 ;  /* 0x0000001806001986 */ /* 0x000fe2000c101524 */
[----:B------:R-:W-:Y:S01]  /*4f00*/  ISETP.GT.AND P1, PT, R4, 0x8, PT ;  /* 0x000000080400780c */ /* 0x000fe20003f24270 */
[-C--:B------:R-:W-:Y:S01]  /*4f10*/  FMUL R30, R30, R23.reuse ;  /* 0x000000171e1e7220 */ /* 0x080fe20000400000 */
[C---:B------:R-:W-:Y:S01]  /*4f20*/  SHF.L.U64.HI R5, R91.reuse, 0x1, R92 ;  /* 0x000000015b057819 */ /* 0x040fe2000001025c */
[----:B------:R-:W-:Y:S01]  /*4f30*/  @P0 STG.E.U16 desc[UR36][R6.64+0x2], R25 ;  /* 0x0000021906000986 */ /* 0x000fe2000c101524 */
[----:B------:R-:W-:Y:S01]  /*4f40*/  LEA R8, P5, R91, R6, 0x1 ;  /* 0x000000065b087211 */ /* 0x000fe200078a08ff */
[-C--:B------:R-:W-:Y:S01]  /*4f50*/  FMUL R31, R31, R23.reuse ;  /* 0x000000171f1f7220 */ /* 0x080fe20000400000 */
[----:B------:R-:W-:Y:S01]  /*4f60*/  ISETP.GT.AND P3, PT, R3, 0x8, P3 ;  /* 0x000000080300780c */ /* 0x000fe20001f64270 */
[-C--:B------:R-:W-:Y:S01]  /*4f70*/  FMUL R32, R32, R23.reuse ;  /* 0x0000001720207220 */ /* 0x080fe20000400000 */
[----:B------:R-:W-:Y:S01]  /*4f80*/  ISETP.GT.AND P0, PT, R4, 0x9, PT ;  /* 0x000000090400780c */ /* 0x000fe20003f04270 */
[----:B------:R-:W-:Y:S01]  /*4f90*/  IMAD.X R9, R5, 0x1, R7, P5 ;  /* 0x0000000105097824 */ /* 0x000fe200028e0607 */
[----:B------:R-:W-:Y:S01]  /*4fa0*/  ISETP.GT.AND P4, PT, R3, RZ, P1 ;  /* 0x000000ff0300720c */ /* 0x000fe20000f84270 */
[-C--:B------:R-:W-:Y:S01]  /*4fb0*/  FMUL R33, R33, R23.reuse ;  /* 0x0000001721217220 */ /* 0x080fe20000400000 */
[----:B------:R-:W-:Y:S01]  /*4fc0*/  F2FP.F16.F32.PACK_AB R26, RZ, R26 ;  /* 0x0000001aff1a723e */ /* 0x000fe200000000ff */
[-C--:B------:R-:W-:Y:S01]  /*4fd0*/  FMUL R34, R34, R23.reuse ;  /* 0x0000001722227220 */ /* 0x080fe20000400000 */
[----:B------:R-:W-:Y:S01]  /*4fe0*/  ISETP.GT.AND P5, PT, R3, RZ, P0 ;  /* 0x000000ff0300720c */ /* 0x000fe200007a4270 */
[----:B------:R-:W-:Y:S01]  /*4ff0*/  FMUL R35, R35, R23 ;  /* 0x0000001723237220 */ /* 0x000fe20000400000 */
[----:B------:R-:W-:Y:S01]  /*5000*/  F2FP.F16.F32.PACK_AB R27, RZ, R27 ;  /* 0x0000001bff1b723e */ /* 0x000fe200000000ff */
[----:B------:R-:W-:Y:S01]  /*5010*/  @P2 STG.E.U16 desc[UR36][R8.64], R26 ;  /* 0x0000001a08002986 */ /* 0x000fe2000c101524 */
[----:B------:R-:W-:Y:S01]  /*5020*/  F2FP.F16.F32.PACK_AB R28, RZ, R28 ;  /* 0x0000001cff1c723e */ /* 0x000fe200000000ff */
[-C--:B------:R-:W-:Y:S01]  /*5030*/  FMUL R36, R36, R23.reuse ;  /* 0x0000001724247220 */ /* 0x080fe20000400000 */
[----:B------:R-:W-:Y:S01]  /*5040*/  ISETP.GT.AND P2, PT, R3, 0x8, P1 ;  /* 0x000000080300780c */ /* 0x000fe20000f44270 */
[----:B------:R-:W-:Y:S01]  /*5050*/  @P3 STG.E.U16 desc[UR36][R8.64+0x2], R27 ;  /* 0x0000021b08003986 */ /* 0x000fe2000c101524 */
[----:B------:R-:W-:Y:S01]  /*5060*/  ISETP.GT.AND P1, PT, R4, 0x10, PT ;  /* 0x000000100400780c */ /* 0x000fe20003f24270 */
[----:B------:R-:W-:Y:S01]  /*5070*/  FMUL R37, R37, R23 ;  /* 0x0000001725257220 */ /* 0x000fe20000400000 */
[----:B------:R-:W-:Y:S01]  /*5080*/  F2FP.F16.F32.PACK_AB R29, RZ, R29 ;  /* 0x0000001dff1d723e */ /* 0x000fe200000000ff */
[----:B------:R-:W-:Y:S01]  /*5090*/  @P4 STG.E.U16 desc[UR36][R6.64+0x10], R28 ;  /* 0x0000101c06004986 */ /* 0x000fe2000c101524 */
[C---:B------:R-:W-:Y:S01]  /*50a0*/  ISETP.GT.AND P3, PT, R3.reuse, 0x8, P0 ;  /* 0x000000080300780c */ /* 0x040fe20000764270 */
[-C--:B------:R-:W-:Y:S01]  /*50b0*/  FMUL R38, R38, R23.reuse ;  /* 0x0000001726267220 */ /* 0x080fe20000400000 */
[----:B------:R-:W-:Y:S01]  /*50c0*/  ISETP.GT.AND P0, PT, R4, 0x11, PT ;  /* 0x000000110400780c */ /* 0x000fe20003f04270 */
[----:B------:R-:W-:Y:S01]  /*50d0*/  @P5 STG.E.U16 desc[UR36][R6.64+0x12], R29 ;  /* 0x0000121d06005986 */ /* 0x000fe2000c101524 */
        /* <DEDUP_REMOVED lines=161> */
[----:B------:R-:W-:Y:S01]  /*5af0*/  FMUL R87, R87, R23 ;  /* 0x0000001757577220 */ /* 0x000fe20000400000 */
[----:B------:R-:W-:-:S02]  /*5b00*/  F2FP.F16.F32.PACK_AB R62, RZ, R62 ;  /* 0x0000003eff3e723e */ /* 0x000fc400000000ff */
[C---:B------:R-:W-:Y:S02]  /*5b10*/  ISETP.GT.AND P5, PT, R3.reuse, RZ, P0 ;  /* 0x000000ff0300720c */ /* 0x040fe400007a4270 */
[----:B------:R-:W-:Y:S01]  /*5b20*/  F2FP.F16.F32.PACK_AB R63, RZ, R63 ;  /* 0x0000003fff3f723e */ /* 0x000fe200000000ff */
[----:B------:R-:W-:Y:S01]  /*5b30*/  @P2 STG.E.U16 desc[UR36][R8.64+0x90], R62 ;  /* 0x0000903e08002986 */ /* 0x000fe2000c101524 */
[----:B------:R-:W-:Y:S02]  /*5b40*/  F2FP.F16.F32.PACK_AB R64, RZ, R64 ;  /* 0x00000040ff40723e */ /* 0x000fe400000000ff */
[C---:B------:R-:W-:Y:S01]  /*5b50*/  ISETP.GT.AND P2, PT, R3.reuse, 0x8, P1 ;  /* 0x000000080300780c */ /* 0x040fe20000f44270 */
[----:B------:R-:W-:Y:S01]  /*5b60*/  @P3 STG.E.U16 desc[UR36][R8.64+0x92], R63 ;  /* 0x0000923f08003986 */ /* 0x000fe2000c101524 */
[----:B------:R-:W-:Y:S02]  /*5b70*/  ISETP.GT.AND P1, PT, R4, 0x58, PT ;  /* 0x000000580400780c */ /* 0x000fe40003f24270 */
[----:B------:R-:W-:Y:S01]  /*5b80*/  F2FP.F16.F32.PACK_AB R65, RZ, R65 ;  /* 0x00000041ff41723e */ /* 0x000fe200000000ff */
[----:B------:R-:W-:Y:S01]  /*5b90*/  @P4 STG.E.U16 desc[UR36][R6.64+0xa0], R64 ;  /* 0x0000a04006004986 */ /* 0x000fe2000c101524 */
[----:B------:R-:W-:-:S02]  /*5ba0*/  ISETP.GT.AND P3, PT, R3, 0x8, P0 ;  /* 0x000000080300780c */ /* 0x000fc40000764270 */
[----:B------:R-:W-:Y:S01]  /*5bb0*/  ISETP.GT.AND P0, PT, R4, 0x59, PT ;  /* 0x000000590400780c */ /* 0x000fe20003f04270 */
[----:B------:R-:W-:Y:S01]  /*5bc0*/  @P5 STG.E.U16 desc[UR36][R6.64+0xa2], R65 ;  /* 0x0000a24106005986 */ /* 0x000fe2000c101524 */
[C---:B------:R-:W-:Y:S02]  /*5bd0*/  ISETP.GT.AND P4, PT, R3.reuse, RZ, P1 ;  /* 0x000000ff0300720c */ /* 0x040fe40000f84270 */
[----:B------:R-:W-:Y:S02]  /*5be0*/  F2FP.F16.F32.PACK_AB R66, RZ, R66 ;  /* 0x00000042ff42723e */ /* 0x000fe400000000ff */
[----:B------:R-:W-:Y:S02]  /*5bf0*/  ISETP.GT.AND P5, PT, R3, RZ, P0 ;  /* 0x000000ff0300720c */ /* 0x000fe400007a4270 */
[----:B------:R-:W-:Y:S01]  /*5c00*/  F2FP.F16.F32.PACK_AB R67, RZ, R67 ;  /* 0x00000043ff43723e */ /* 0x000fe200000000ff */
[----:B------:R-:W-:Y:S01]  /*5c10*/  @P2 STG.E.U16 desc[UR36][R8.64+0xa0], R66 ;  /* 0x0000a04208002986 */ /* 0x000fe2000c101524 */
[----:B------:R-:W-:-:S02]  /*5c20*/  F2FP.F16.F32.PACK_AB R68, RZ, R68 ;  /* 0x00000044ff44723e */ /* 0x000fc400000000ff */
[C---:B------:R-:W-:Y:S01]  /*5c30*/  ISETP.GT.AND P2, PT, R3.reuse, 0x8, P1 ;  /* 0x000000080300780c */ /* 0x040fe20000f44270 */
[----:B------:R-:W-:Y:S01]  /*5c40*/  @P3 STG.E.U16 desc[UR36][R8.64+0xa2], R67 ;  /* 0x0000a24308003986 */ /* 0x000fe2000c101524 */
[C---:B------:R-:W-:Y:S02]  /*5c50*/  ISETP.GT.AND P1, PT, R4.reuse, 0x60, PT ;  /* 0x000000600400780c */ /* 0x040fe40003f24270 */
[----:B------:R-:W-:Y:S01]  /*5c60*/  F2FP.F16.F32.PACK_AB R69, RZ, R69 ;  /* 0x00000045ff45723e */ /* 0x000fe200000000ff */
[----:B------:R-:W-:Y:S01]  /*5c70*/  @P4 STG.E.U16 desc[UR36][R6.64+0xb0], R68 ;  /* 0x0000b04406004986 */ /* 0x000fe2000c101524 */
[C---:B------:R-:W-:Y:S02]  /*5c80*/  ISETP.GT.AND P3, PT, R3.reuse, 0x8, P0 ;  /* 0x000000080300780c */ /* 0x040fe40000764270 */
[----:B------:R-:W-:Y:S01]  /*5c90*/  ISETP.GT.AND P0, PT, R4, 0x61, PT ;  /* 0x000000610400780c */ /* 0x000fe20003f04270 */
[----:B------:R-:W-:Y:S01]  /*5ca0*/  @P5 STG.E.U16 desc[UR36][R6.64+0xb2], R69 ;  /* 0x0000b24506005986 */ /* 0x000fe2000c101524 */
[----:B------:R-:W-:-:S02]  /*5cb0*/  ISETP.GT.AND P4, PT, R3, RZ, P1 ;  /* 0x000000ff0300720c */ /* 0x000fc40000f84270 */
[C---:B------:R-:W-:Y:S02]  /*5cc0*/  ISETP.GT.AND P5, PT, R3.reuse, RZ, P0 ;  /* 0x000000ff0300720c */ /* 0x040fe400007a4270 */
[----:B------:R-:W-:Y:S02]  /*5cd0*/  F2FP.F16.F32.PACK_AB R70, RZ, R70 ;  /* 0x00000046ff46723e */ /* 0x000fe400000000ff */
[----:B------:R-:W-:Y:S02]  /*5ce0*/  F2FP.F16.F32.PACK_AB R71, RZ, R71 ;  /* 0x00000047ff47723e */ /* 0x000fe400000000ff */
[----:B------:R-:W-:Y:S01]  /*5cf0*/  F2FP.F16.F32.PACK_AB R72, RZ, R72 ;  /* 0x00000048ff48723e */ /* 0x000fe200000000ff */
[----:B------:R-:W-:Y:S01]  /*5d00*/  @P2 STG.E.U16 desc[UR36][R8.64+0xb0], R70 ;  /* 0x0000b04608002986 */ /* 0x000fe2000c101524 */
[----:B------:R-:W-:Y:S02]  /*5d10*/  F2FP.F16.F32.PACK_AB R73, RZ, R73 ;  /* 0x00000049ff49723e */ /* 0x000fe400000000ff */
[C---:B------:R-:W-:Y:S01]  /*5d20*/  ISETP.GT.AND P1, PT, R3.reuse, 0x8, P1 ;  /* 0x000000080300780c */ /* 0x040fe20000f24270 */
[----:B------:R-:W-:Y:S01]  /*5d30*/  @P3 STG.E.U16 desc[UR36][R8.64+0xb2], R71 ;  /* 0x0000b24708003986 */ /* 0x000fe2000c101524 */
[----:B------:R-:W-:-:S02]  /*5d40*/  ISETP.GT.AND P2, PT, R3, 0x8, P0 ;  /* 0x000000080300780c */ /* 0x000fc40000744270 */
[C---:B------:R-:W-:Y:S01]  /*5d50*/  ISETP.GT.AND P0, PT, R4.reuse, 0x69, PT ;  /* 0x000000690400780c */ /* 0x040fe20003f04270 */
[----:B------:R-:W-:Y:S01]  /*5d60*/  @P4 STG.E.U16 desc[UR36][R6.64+0xc0], R72 ;  /* 0x0000c04806004986 */ /* 0x000fe2000c101524 */
[----:B------:R-:W-:Y:S02]  /*5d70*/  ISETP.GT.AND P4, PT, R4, 0x68, PT ;  /* 0x000000680400780c */ /* 0x000fe40003f84270 */
[----:B------:R-:W-:Y:S01]  /*5d80*/  F2FP.F16.F32.PACK_AB R74, RZ, R74 ;  /* 0x0000004aff4a723e */ /* 0x000fe200000000ff */
[----:B------:R-:W-:Y:S01]  /*5d90*/  @P5 STG.E.U16 desc[UR36][R6.64+0xc2], R73 ;  /* 0x0000c24906005986 */ /* 0x000fe2000c101524 */
[C---:B------:R-:W-:Y:S02]  /*5da0*/  ISETP.GT.AND P5, PT, R3.reuse, RZ, P4 ;  /* 0x000000ff0300720c */ /* 0x040fe400027a4270 */
[----:B------:R-:W-:Y:S01]  /*5db0*/  ISETP.GT.AND P3, PT, R3, RZ, P0 ;  /* 0x000000ff0300720c */ /* 0x000fe20000764270 */
[----:B------:R-:W-:Y:S01]  /*5dc0*/  @P1 STG.E.U16 desc[UR36][R8.64+0xc0], R74 ;  /* 0x0000c04a08001986 */ /* 0x000fe2000c101524 */
[----:B------:R-:W-:-:S02]  /*5dd0*/  F2FP.F16.F32.PACK_AB R75, RZ, R75 ;  /* 0x0000004bff4b723e */ /* 0x000fc400000000ff */
[----:B------:R-:W-:Y:S02]  /*5de0*/  F2FP.F16.F32.PACK_AB R76, RZ, R76 ;  /* 0x0000004cff4c723e */ /* 0x000fe400000000ff */
[C---:B------:R-:W-:Y:S01]  /*5df0*/  ISETP.GT.AND P4, PT, R3.reuse, 0x8, P4 ;  /* 0x000000080300780c */ /* 0x040fe20002784270 */
[----:B------:R-:W-:Y:S01]  /*5e00*/  @P2 STG.E.U16 desc[UR36][R8.64+0xc2], R75 ;  /* 0x0000c24b08002986 */ /* 0x000fe2000c101524 */
[----:B------:R-:W-:Y:S02]  /*5e10*/  F2FP.F16.F32.PACK_AB R77, RZ, R77 ;  /* 0x0000004dff4d723e */ /* 0x000fe400000000ff */
[C---:B------:R-:W-:Y:S01]  /*5e20*/  ISETP.GT.AND P2, PT, R4.reuse, 0x71, PT ;  /* 0x000000710400780c */ /* 0x040fe20003f44270 */
[----:B------:R-:W-:Y:S01]  /*5e30*/  @P5 STG.E.U16 desc[UR36][R6.64+0xd0], R76 ;  /* 0x0000d04c06005986 */ /* 0x000fe2000c101524 */
[----:B------:R-:W-:Y:S02]  /*5e40*/  ISETP.GT.AND P5, PT, R3, 0x8, P0 ;  /* 0x000000080300780c */ /* 0x000fe400007a4270 */
[C---:B------:R-:W-:Y:S01]  /*5e50*/  ISETP.GT.AND P1, PT, R4.reuse, 0x78, PT ;  /* 0x000000780400780c */ /* 0x040fe20003f24270 */
[----:B------:R-:W-:Y:S01]  /*5e60*/  @P3 STG.E.U16 desc[UR36][R6.64+0xd2], R77 ;  /* 0x0000d24d06003986 */ /* 0x000fe2000c101524 */
[----:B------:R-:W-:-:S02]  /*5e70*/  ISETP.GT.AND P3, PT, R4, 0x70, PT ;  /* 0x000000700400780c */ /* 0x000fc40003f64270 */
[----:B------:R-:W-:Y:S01]  /*5e80*/  ISETP.GT.AND P0, PT, R4, 0x79, PT ;  /* 0x000000790400780c */ /* 0x000fe20003f04270 */
[----:B------:R-:W-:Y:S01]  /*5e90*/  @P4 IMAD.MOV.U32 R4, RZ, RZ, R8 ;  /* 0x000000ffff044224 */ /* 0x000fe200078e0008 */
[----:B------:R-:W-:Y:S01]  /*5ea0*/  F2FP.F16.F32.PACK_AB R78, RZ, R78 ;  /* 0x0000004eff4e723e */ /* 0x000fe200000000ff */
[----:B------:R-:W-:Y:S01]  /*5eb0*/  @P4 IMAD.MOV.U32 R5, RZ, RZ, R9 ;  /* 0x000000ffff054224 */ /* 0x000fe200078e0009 */
[----:B------:R-:W-:Y:S02]  /*5ec0*/  F2FP.F16.F32.PACK_AB R79, RZ, R79 ;  /* 0x0000004fff4f723e */ /* 0x000fe400000000ff */
[----:B------:R-:W-:Y:S02]  /*5ed0*/  F2FP.F16.F32.PACK_AB R80, RZ, R80 ;  /* 0x00000050ff50723e */ /* 0x000fe400000000ff */
[----:B------:R0:W-:Y:S01]  /*5ee0*/  @P4 STG.E.U16 desc[UR36][R4.64+0xd0], R78 ;  /* 0x0000d04e04004986 */ /* 0x0001e2000c101524 */
[----:B------:R-:W-:Y:S02]  /*5ef0*/  ISETP.GT.AND P4, PT, R3, RZ, P2 ;  /* 0x000000ff0300720c */ /* 0x000fe40001784270 */
[----:B------:R-:W-:-:S02]  /*5f00*/  F2FP.F16.F32.PACK_AB R81, RZ, R81 ;  /* 0x00000051ff51723e */ /* 0x000fc400000000ff */
[----:B------:R-:W-:Y:S02]  /*5f10*/  ISETP.GT.AND P2, PT, R3, 0x8, P2 ;  /* 0x000000080300780c */ /* 0x000fe40001744270 */
[----:B------:R-:W-:Y:S02]  /*5f20*/  F2FP.F16.F32.PACK_AB R82, RZ, R82 ;  /* 0x00000052ff52723e */ /* 0x000fe400000000ff */
[----:B------:R-:W-:Y:S02]  /*5f30*/  F2FP.F16.F32.PACK_AB R83, RZ, R83 ;  /* 0x00000053ff53723e */ /* 0x000fe400000000ff */
[----:B------:R-:W-:Y:S01]  /*5f40*/  F2FP.F16.F32.PACK_AB R84, RZ, R84 ;  /* 0x00000054ff54723e */ /* 0x000fe200000000ff */
[----:B0-----:R-:W-:Y:S01]  /*5f50*/  @P5 IMAD.MOV.U32 R4, RZ, RZ, R8 ;  /* 0x000000ffff045224 */ /* 0x001fe200078e0008 */
[----:B------:R-:W-:Y:S01]  /*5f60*/  F2FP.F16.F32.PACK_AB R85, RZ, R85 ;  /* 0x00000055ff55723e */ /* 0x000fe200000000ff */
[----:B------:R-:W-:Y:S01]  /*5f70*/  @P5 IMAD.MOV.U32 R5, RZ, RZ, R9 ;  /* 0x000000ffff055224 */ /* 0x000fe200078e0009 */
[----:B------:R-:W-:-:S02]  /*5f80*/  F2FP.F16.F32.PACK_AB R86, RZ, R86 ;  /* 0x00000056ff56723e */ /* 0x000fc400000000ff */
[----:B------:R-:W-:Y:S02]  /*5f90*/  F2FP.F16.F32.PACK_AB R87, RZ, R87 ;  /* 0x00000057ff57723e */ /* 0x000fe400000000ff */
[----:B------:R0:W-:Y:S01]  /*5fa0*/  @P5 STG.E.U16 desc[UR36][R4.64+0xd2], R79 ;  /* 0x0000d24f04005986 */ /* 0x0001e2000c101524 */
[C---:B------:R-:W-:Y:S02]  /*5fb0*/  ISETP.GT.AND P5, PT, R3.reuse, RZ, P3 ;  /* 0x000000ff0300720c */ /* 0x040fe40001fa4270 */
[----:B------:R-:W-:-:S11]  /*5fc0*/  ISETP.GT.AND P3, PT, R3, 0x8, P3 ;  /* 0x000000080300780c */ /* 0x000fd60001f64270 */
[----:B0-----:R-:W-:Y:S02]  /*5fd0*/  @P5 IMAD.MOV.U32 R4, RZ, RZ, R6 ;  /* 0x000000ffff045224 */ /* 0x001fe400078e0006 */
[----:B------:R-:W-:-:S05]  /*5fe0*/  @P5 IMAD.MOV.U32 R5, RZ, RZ, R7 ;  /* 0x000000ffff055224 */ /* 0x000fca00078e0007 */
[----:B------:R0:W-:Y:S01]  /*5ff0*/  @P5 STG.E.U16 desc[UR36][R4.64+0xe0], R80 ;  /* 0x0000e05004005986 */ /* 0x0001e2000c101524 */
[C---:B------:R-:W-:Y:S02]  /*6000*/  ISETP.GT.AND P5, PT, R3.reuse, RZ, P0 ;  /* 0x000000ff0300720c */ /* 0x040fe400007a4270 */
[----:B------:R-:W-:Y:S01]  /*6010*/  ISETP.GT.AND P0, PT, R3, 0x8, P0 ;  /* 0x000000080300780c */ /* 0x000fe20000704270 */
[----:B0-----:R-:W-:Y:S02]  /*6020*/  @P4 IMAD.MOV.U32 R4, RZ, RZ, R6 ;  /* 0x000000ffff044224 */ /* 0x001fe400078e0006 */
[----:B------:R-:W-:-:S05]  /*6030*/  @P4 IMAD.MOV.U32 R5, RZ, RZ, R7 ;  /* 0x000000ffff054224 */ /* 0x000fca00078e0007 */
[----:B------:R0:W-:Y:S01]  /*6040*/  @P4 STG.E.U16 desc[UR36][R4.64+0xe2], R81 ;  /* 0x0000e25104004986 */ /* 0x0001e2000c101524 */
[C---:B------:R-:W-:Y:S02]  /*6050*/  ISETP.GT.AND P4, PT, R3.reuse, RZ, P1 ;  /* 0x000000ff0300720c */ /* 0x040fe40000f84270 */
[----:B------:R-:W-:Y:S01]  /*6060*/  ISETP.GT.AND P1, PT, R3, 0x8, P1 ;  /* 0x000000080300780c */ /* 0x000fe20000f24270 */
[----:B0-----:R-:W-:Y:S02]  /*6070*/  @P3 IMAD.MOV.U32 R4, RZ, RZ, R8 ;  /* 0x000000ffff043224 */ /* 0x001fe400078e0008 */
[----:B------:R-:W-:-:S05]  /*6080*/  @P3 IMAD.MOV.U32 R5, RZ, RZ, R9 ;  /* 0x000000ffff053224 */ /* 0x000fca00078e0009 */
[----:B------:R0:W-:Y:S02]  /*6090*/  @P3 STG.E.U16 desc[UR36][R4.64+0xe0], R82 ;  /* 0x0000e05204003986 */ /* 0x0001e4000c101524 */
[----:B0-----:R-:W-:Y:S02]  /*60a0*/  @P2 IMAD.MOV.U32 R4, RZ, RZ, R8 ;  /* 0x000000ffff042224 */ /* 0x001fe400078e0008 */
[----:B------:R-:W-:-:S05]  /*60b0*/  @P2 IMAD.MOV.U32 R5, RZ, RZ, R9 ;  /* 0x000000ffff052224 */ /* 0x000fca00078e0009 */
[----:B------:R0:W-:Y:S02]  /*60c0*/  @P2 STG.E.U16 desc[UR36][R4.64+0xe2], R83 ;  /* 0x0000e25304002986 */ /* 0x0001e4000c101524 */
[----:B0-----:R-:W-:Y:S02]  /*60d0*/  @P4 IMAD.MOV.U32 R4, RZ, RZ, R6 ;  /* 0x000000ffff044224 */ /* 0x001fe400078e0006 */
[----:B------:R-:W-:-:S05]  /*60e0*/  @P4 IMAD.MOV.U32 R5, RZ, RZ, R7 ;  /* 0x000000ffff054224 */ /* 0x000fca00078e0007 */
[----:B------:R0:W-:Y:S04]  /*60f0*/  @P4 STG.E.U16 desc[UR36][R4.64+0xf0], R84 ;  /* 0x0000f05404004986 */ /* 0x0001e8000c101524 */
[----:B------:R1:W-:Y:S01]  /*6100*/  @P5 STG.E.U16 desc[UR36][R6.64+0xf2], R85 ;  /* 0x0000f25506005986 */ /* 0x0003e2000c101524 */
[----:B0-----:R-:W-:Y:S02]  /*6110*/  @P1 IMAD.MOV.U32 R4, RZ, RZ, R8 ;  /* 0x000000ffff041224 */ /* 0x001fe400078e0008 */
[----:B------:R-:W-:-:S05]  /*6120*/  @P1 IMAD.MOV.U32 R5, RZ, RZ, R9 ;  /* 0x000000ffff051224 */ /* 0x000fca00078e0009 */
[----:B------:R1:W-:Y:S04]  /*6130*/  @P1 STG.E.U16 desc[UR36][R4.64+0xf0], R86 ;  /* 0x0000f05604001986 */ /* 0x0003e8000c101524 */
[----:B------:R1:W-:Y:S02]  /*6140*/  @P0 STG.E.U16 desc[UR36][R8.64+0xf2], R87 ;  /* 0x0000f25708000986 */ /* 0x0003e4000c101524 */
.L_x_158:
[----:B------:R-:W-:Y:S05]  /*6150*/  BSYNC B0 ;  /* 0x0000000000007941 */ /* 0x000fea0003800000 */
.L_x_32:
[----:B------:R-:W-:Y:S01]  /*6160*/  IADD3 R16, P0, R16, UR38, RZ ;  /* 0x0000002610107c10 */ /* 0x000fe2000ff1e0ff */
[----:B------:R-:W-:Y:S01]  /*6170*/  ULDC.64 UR4, c[0x0][0x650] ;  /* 0x0001940000047ab9 */ /* 0x000fe20000000a00 */
[----:B------:R-:W-:Y:S01]  /*6180*/  PRMT R3, RZ, 0x7610, R3 ;  /* 0x00007610ff037816 */ /* 0x000fe20000000003 */
[----:B------:R-:W-:Y:S01]  /*6190*/  IMAD.MOV.U32 R100, RZ, RZ, -0x1 ;  /* 0xffffffffff647424 */ /* 0x000fe200078e00ff */
[----:B------:R-:W-:Y:S01]  /*61a0*/  IADD3.X R17, R17, UR41, RZ, P0, !PT ;  /* 0x0000002911117c10 */ /* 0x000fe200087fe4ff */
[----:B------:R-:W-:Y:S01]  /*61b0*/  IMAD.MOV.U32 R101, RZ, RZ, -0x1 ;  /* 0xffffffffff657424 */ /* 0x000fe200078e00ff */
[----:B------:R-:W-:-:S04]  /*61c0*/  ISETP.GE.U32.AND P0, PT, R16, UR4, PT ;  /* 0x0000000410007c0c */ /* 0x000fc8000bf06070 */
[----:B------:R-:W-:-:S13]  /*61d0*/  ISETP.GE.U32.AND.EX P0, PT, R17, UR5, PT, P0 ;  /* 0x0000000511007c0c */ /* 0x000fda000bf06100 */
[----:B------:R-:W-:Y:S05]  /*61e0*/  @P0 BRA `(.L_x_159) ;  /* 0x00000004004c0947 */ /* 0x000fea0003800000 */
[----:B------:R-:W0:Y:S01]  /*61f0*/  LDC.64 R10, c[0x0][0x628] ;  /* 0x00018a00ff0a7b82 */ /* 0x000e220000000a00 */
[----:B---3--:R-:W3:Y:S01]  /*6200*/  S2R R12, SR_CTAID.X ;  /* 0x00000000000c7919 */ /* 0x008ee20000002500 */
[----:B-12-4-:R-:W-:Y:S02]  /*6210*/  IMAD.MOV.U32 R8, RZ, RZ, R16 ;  /* 0x000000ffff087224 */ /* 0x016fe400078e0010 */
[----:B------:R-:W-:Y:S01]  /*6220*/  IMAD.MOV.U32 R9, RZ, RZ, R17 ;  /* 0x000000ffff097224 */ /* 0x000fe200078e0011 */
[----:B------:R-:W1:Y:S03]  /*6230*/  S2R R20, SR_CTAID.Y ;  /* 0x0000000000147919 */ /* 0x000e660000002600 */
[----:B------:R-:W2:Y:S08]  /*6240*/  LDC R0, c[0x0][0x630] ;  /* 0x00018c00ff007b82 */ /* 0x000eb00000000800 */
[----:B------:R-:W4:Y:S01]  /*6250*/  LDC.64 R14, c[0x0][0x620] ;  /* 0x00018800ff0e7b82 */ /* 0x000f220000000a00 */
[----:B0-----:R-:W-:-:S04]  /*6260*/  ISETP.NE.U32.AND P0, PT, R10, RZ, PT ;  /* 0x000000ff0a00720c */ /* 0x001fc80003f05070 */
[----:B------:R-:W-:-:S13]  /*6270*/  ISETP.NE.AND.EX P0, PT, R11, RZ, PT, P0 ;  /* 0x000000ff0b00720c */ /* 0x000fda0003f05300 */
[----:B-1234-:R-:W-:Y:S05]  /*6280*/  @!P0 BRA `(.L_x_160) ;  /* 0x0000000000288947 */ /* 0x01efea0003800000 */
        /* <DEDUP_REMOVED lines=10> */
.L_x_160:
[-CC-:B------:R-:W-:Y:S01]  /*6330*/  SHF.R.U64 R101, R8, R0.reuse, R9.reuse ;  /* 0x0000000008657219 */ /* 0x180fe20000001209 */
[----:B------:R-:W0:Y:S01]  /*6340*/  LDC.64 R26, c[0x0][0x640] ;  /* 0x00019000ff1a7b82 */ /* 0x000e220000000a00 */
[----:B------:R-:W-:Y:S01]  /*6350*/  SHF.R.U32.HI R0, RZ, R0, R9 ;  /* 0x00000000ff007219 */ /* 0x000fe20000011609 */
[----:B------:R-:W-:Y:S01]  /*6360*/  ULDC UR4, c[0x0][0x150] ;  /* 0x0000540000047ab9 */ /* 0x000fe20000000800 */
[----:B------:R-:W-:Y:S02]  /*6370*/  IADD3 R3, P0, RZ, -R101, RZ ;  /* 0x80000065ff037210 */ /* 0x000fe40007f1e0ff */
[----:B------:R-:W-:-:S03]  /*6380*/  I2FP.F32.U32 R7, R12 ;  /* 0x0000000c00077245 */ /* 0x000fc60000201000 */
[----:B------:R-:W1:Y:S01]  /*6390*/  LDC R6, c[0x0][0x618] ;  /* 0x00018600ff067b82 */ /* 0x000e620000000800 */
[----:B------:R-:W-:Y:S02]  /*63a0*/  IMAD.X R5, RZ, RZ, ~R0, P0 ;  /* 0x000000ffff057224 */ /* 0x000fe400000e0e00 */
[----:B------:R-:W-:Y:S01]  /*63b0*/  FMUL R7, R7, UR4 ;  /* 0x0000000407077c20 */ /* 0x000fe20008400000 */
[----:B------:R-:W-:Y:S01]  /*63c0*/  ULDC UR4, c[0x0][0x154] ;  /* 0x0000550000047ab9 */ /* 0x000fe20000000800 */
[-C--:B------:R-:W-:Y:S02]  /*63d0*/  IMAD R0, R5, R14.reuse, RZ ;  /* 0x0000000e05007224 */ /* 0x080fe400078e02ff */
[C---:B------:R-:W-:Y:S01]  /*63e0*/  IMAD.WIDE.U32 R4, R3.reuse, R14, R16 ;  /* 0x0000000e03047225 */ /* 0x040fe200078e0010 */
[----:B------:R-:W2:Y:S01]  /*63f0*/  LDC R8, c[0x0][0x608] ;  /* 0x00018200ff087b82 */ /* 0x000ea20000000800 */
[----:B------:R-:W3:Y:S02]  /*6400*/  F2I.U32.TRUNC.NTZ R7, R7 ;  /* 0x0000000700077305 */ /* 0x000ee4000020f000 */
[----:B------:R-:W-:Y:S01]  /*6410*/  IMAD R3, R3, R15, R0 ;  /* 0x0000000f03037224 */ /* 0x000fe200078e0200 */
[----:B------:R-:W-:-:S03]  /*6420*/  I2FP.F32.U32 R0, R20 ;  /* 0x0000001400007245 */ /* 0x000fc60000201000 */
[----:B------:R-:W-:Y:S01]  /*6430*/  IMAD.IADD R3, R5, 0x1, R3 ;  /* 0x0000000105037824 */ /* 0x000fe200078e0203 */
[----:B------:R-:W4:Y:S01]  /*6440*/  LDC R11, c[0x0][0x658] ;  /* 0x00019600ff0b7b82 */ /* 0x000f220000000800 */
[----:B0-----:R-:W-:-:S04]  /*6450*/  ISETP.NE.U32.AND P0, PT, R26, RZ, PT ;  /* 0x000000ff1a00720c */ /* 0x001fc80003f05070 */
[----:B------:R-:W-:-:S03]  /*6460*/  ISETP.NE.AND.EX P0, PT, R27, RZ, PT, P0 ;  /* 0x000000ff1b00720c */ /* 0x000fc60003f05300 */
[----:B------:R-:W0:Y:S01]  /*6470*/  LDC R9, c[0x0][0x144] ;  /* 0x00005100ff097b82 */ /* 0x000e220000000800 */
[-C--:B-1----:R-:W-:Y:S01]  /*6480*/  SHF.R.U64 R10, R4, R6.reuse, R3 ;  /* 0x00000006040a7219 */ /* 0x082fe20000001203 */
[----:B---3--:R-:W-:Y:S01]  /*6490*/  IMAD.MOV R7, RZ, RZ, -R7 ;  /* 0x000000ffff077224 */ /* 0x008fe200078e0a07 */
[----:B------:R-:W-:Y:S01]  /*64a0*/  SHF.R.U32.HI R3, RZ, R6, R3 ;  /* 0x00000006ff037219 */ /* 0x000fe20000011603 */
[----:B------:R-:W-:-:S04]  /*64b0*/  FMUL R6, R0, UR4 ;  /* 0x0000000400067c20 */ /* 0x000fc80008400000 */
[----:B------:R-:W1:Y:S01]  /*64c0*/  LDC R21, c[0x0][0x148] ;  /* 0x00005200ff157b82 */ /* 0x000e620000000800 */
[----:B------:R3:W0:Y:S01]  /*64d0*/  F2I.U32.TRUNC.NTZ R14, R6 ;  /* 0x00000006000e7305 */ /* 0x000622000020f000 */
[-CC-:B--2---:R-:W-:Y:S02]  /*64e0*/  SHF.R.U64 R13, R10, R8.reuse, R3.reuse ;  /* 0x000000080a0d7219 */ /* 0x184fe40000001203 */
[----:B------:R-:W-:-:S04]  /*64f0*/  SHF.R.U32.HI R0, RZ, R8, R3 ;  /* 0x00000008ff007219 */ /* 0x000fc80000011603 */
[----:B-----5:R-:W2:Y:S01]  /*6500*/  LDC R24, c[0x0][0x648] ;  /* 0x00019200ff187b82 */ /* 0x020ea20000000800 */
[-CC-:B----4-:R-:W-:Y:S02]  /*6510*/  SHF.R.U64 R15, R13, R11.reuse, R0.reuse ;  /* 0x0000000b0d0f7219 */ /* 0x190fe40000001200 */
[----:B------:R-:W-:-:S03]  /*6520*/  SHF.R.U32.HI R5, RZ, R11, R0 ;  /* 0x0000000bff057219 */ /* 0x000fc60000011600 */
[----:B------:R-:W-:Y:S02]  /*6530*/  IMAD.MOV.U32 R4, RZ, RZ, R15 ;  /* 0x000000ffff047224 */ /* 0x000fe400078e000f */
[----:B------:R-:W4:Y:S01]  /*6540*/  LDC R28, c[0x0][0x638] ;  /* 0x00018e00ff1c7b82 */ /* 0x000f220000000800 */
[----:B0-----:R-:W-:-:S07]  /*6550*/  IMAD R25, R9, R7, R12 ;  /* 0x0000000709197224 */ /* 0x001fce00078e020c */
[----:B------:R-:W0:Y:S08]  /*6560*/  LDC R29, c[0x0][0x610] ;  /* 0x00018400ff1d7b82 */ /* 0x000e300000000800 */
[----:B------:R-:W0:Y:S01]  /*6570*/  LDC R30, c[0x0][0x600] ;  /* 0x00018000ff1e7b82 */ /* 0x000e220000000800 */
[----:B-123--:R-:W-:Y:S05]  /*6580*/  @!P0 BRA `(.L_x_161) ;  /* 0x0000000000288947 */ /* 0x00efea0003800000 */
[----:B------:R-:W1:Y:S02]  /*6590*/  LDC R0, c[0x0][0x64c] ;  /* 0x00019300ff007b82 */ /* 0x000e640000000800 */
[----:B-1----:R-:W-:-:S05]  /*65a0*/  IADD3 R3, P0, R15, R0, RZ ;  /* 0x000000000f037210 */ /* 0x002fca0007f1e0ff */
        /* <DEDUP_REMOVED lines=8> */
.L_x_161:
[----:B------:R-:W-:Y:S01]  /*6630*/  ISETP.NE.AND P0, PT, R2, 0x1, PT ;  /* 0x000000010200780c */ /* 0x000fe20003f05270 */
[----:B------:R-:W-:Y:S01]  /*6640*/  IMAD.MOV R14, RZ, RZ, -R14 ;  /* 0x000000ffff0e7224 */ /* 0x000fe200078e0a0e */
[----:B------:R-:W-:Y:S02]  /*6650*/  SHF.R.U64 R3, R4, R24, R5 ;  /* 0x0000001804037219 */ /* 0x000fe40000001205 */
[----:B------:R-:W-:Y:S02]  /*6660*/  LOP3.LUT R0, R13, R98, RZ, 0xc0, !PT ;  /* 0x000000620d007212 */ /* 0x000fe400078ec0ff */
[----:B------:R-:W-:Y:S01]  /*6670*/  LOP3.LUT R10, R10, R97, RZ, 0xc0, !PT ;  /* 0x000000610a0a7212 */ /* 0x000fe200078ec0ff */
[----:B------:R-:W-:Y:S02]  /*6680*/  IMAD.MOV R4, RZ, RZ, -R3 ;  /* 0x000000ffff047224 */ /* 0x000fe400078e0a03 */
[----:B------:R-:W-:Y:S02]  /*6690*/  IMAD R0, R93, R3, R0 ;  /* 0x000000035d007224 */ /* 0x000fe400078e0200 */
[----:B----4-:R-:W-:-:S02]  /*66a0*/  IMAD R3, R4, R28, R15 ;  /* 0x0000001c04037224 */ /* 0x010fc400078e020f */
[----:B------:R-:W-:Y:S02]  /*66b0*/  @P0 IMAD R25, R21, R14, R20 ;  /* 0x0000000e15190224 */ /* 0x000fe400078e0214 */
[----:B0-----:R-:W-:Y:S02]  /*66c0*/  IMAD R5, R3, R30, R10 ;  /* 0x0000001e03057224 */ /* 0x001fe400078e020a */
[----:B------:R-:W-:Y:S02]  /*66d0*/  IMAD R0, R0, R29, R25 ;  /* 0x0000001d00007224 */ /* 0x000fe400078e0219 */
[----:B------:R-:W-:-:S03]  /*66e0*/  IMAD.MOV.U32 R4, RZ, RZ, 0x1 ;  /* 0x00000001ff047424 */ /* 0x000fc600078e00ff */
[----:B------:R-:W-:Y:S02]  /*66f0*/  SEL R100, R5, R0, !P0 ;  /* 0x0000000005647207 */ /* 0x000fe40004000000 */
[----:B------:R-:W-:Y:S02]  /*6700*/  PRMT R3, R4, 0x7610, R3 ;  /* 0x0000761004037816 */ /* 0x000fe40000000003 */
[----:B------:R-:W-:-:S07]  /*6710*/  SEL R0, R0, R5, !P0 ;  /* 0x0000000500007207 */ /* 0x000fce0004000000 */
.L_x_159:
[----:B------:R-:W-:Y:S01]  /*6720*/  UIADD3 UR42, UR43, UR42, URZ ;  /* 0x0000002a2b2a7290 */ /* 0x000fe2000fffe03f */
[----:B------:R-:W-:Y:S01]  /*6730*/  LOP3.LUT P0, RZ, R3, 0xff, RZ, 0xc0, !PT ;  /* 0x000000ff03ff7812 */ /* 0x000fe2000780c0ff */
[----:B------:R-:W-:Y:S02]  /*6740*/  IMAD.MOV.U32 R103, RZ, RZ, R0 ;  /* 0x000000ffff677224 */ /* 0x000fe400078e0000 */
[----:B------:R-:W-:Y:S02]  /*6750*/  USHF.R.U32.HI UR4, URZ, 0x2, UR42 ;  /* 0x000000023f047899 */ /* 0x000fe4000801162a */
[----:B------:R-:W-:Y:S02]  /*6760*/  UISETP.GT.U32.AND UP1, UPT, UR42, 0x3, UPT ;  /* 0x000000032a00788c */ /* 0x000fe4000bf24070 */
[----:B------:R-:W-:Y:S02]  /*6770*/  ULOP3.LUT UR4, UR4, 0x1, URZ, 0xc0, !UPT ;  /* 0x0000000104047892 */ /* 0x000fe4000f8ec03f */
[----:B------:R-:W-:-:S02]  /*6780*/  UISETP.LT.U32.AND UP1, UPT, UR43, 0x4, UP1 ;  /* 0x000000042b00788c */ /* 0x000fc40008f21070 */
[----:B------:R-:W-:Y:S02]  /*6790*/  UISETP.NE.U32.AND UP0, UPT, UR4, 0x1, UPT ;  /* 0x000000010400788c */ /* 0x000fe4000bf05070 */
[----:B------:R-:W-:Y:S02]  /*67a0*/  USEL UR5, URZ, 0x1, !UP1 ;  /* 0x000000013f057887 */ /* 0x000fe4000c800000 */
[----:B------:R-:W-:Y:S02]  /*67b0*/  UISETP.GT.U32.AND UP0, UPT, UR43, 0x3, !UP0 ;  /* 0x000000032b00788c */ /* 0x000fe4000c704070 */
[----:B------:R-:W-:Y:S02]  /*67c0*/  ULOP3.LUT UR42, UR42, 0x3, URZ, 0xc0, !UPT ;  /* 0x000000032a2a7892 */ /* 0x000fe4000f8ec03f */
[----:B------:R-:W-:-:S04]  /*67d0*/  USEL UR4, URZ, 0x1, !UP0 ;  /* 0x000000013f047887 */ /* 0x000fc8000c000000 */
[----:B------:R-:W-:Y:S01]  /*67e0*/  ULOP3.LUT UR40, UR4, UR40, UR5, 0x96, !UPT ;  /* 0x0000002804287292 */ /* 0x000fe2000f8e9605 */
[----:B------:R-:W-:Y:S11]  /*67f0*/  @P0 BRA `(.L_x_162) ;  /* 0xffffffac00200947 */ /* 0x000ff6000383ffff */
[----:B------:R-:W-:Y:S05]  /*6800*/  EXIT ;  /* 0x000000000000794d */ /* 0x000fea0003800000 */
.L_x_7:
        /* <DEDUP_REMOVED lines=26> */
.L_x_164:
[----:B------:R-:W0:Y:S01]  /*69b0*/  LDC.64 R28, c[0x0][0x640] ;  /* 0x00019000ff1c7b82 */ /* 0x000e220000000a00 */
[-CC-:B------:R-:W-:Y:S01]  /*69c0*/  SHF.R.U64 R21, R14, R6.reuse, R15.reuse ;  /* 0x000000060e157219 */ /* 0x180fe2000000120f */
[----:B------:R-:W-:Y:S01]  /*69d0*/  IMAD.MOV.U32 R30, RZ, RZ, 0x1 ;  /* 0x00000001ff1e7424 */ /* 0x000fe200078e00ff */
[----:B------:R-:W-:Y:S02]  /*69e0*/  SHF.R.U32.HI R6, RZ, R6, R15 ;  /* 0x00000006ff067219 */ /* 0x000fe4000001160f */
[----:B------:R-:W-:-:S03]  /*69f0*/  IADD3 R13, P0, RZ, -R21, RZ ;  /* 0x80000015ff0d7210 */ /* 0x000fc60007f1e0ff */
[----:B------:R-:W1:Y:S02]  /*6a00*/  LDC R12, c[0x0][0x618] ;  /* 0x00018600ff0c7b82 */ /* 0x000e640000000800 */
[----:B------:R-:W-:-:S04]  /*6a10*/  IMAD.X R9, RZ, RZ, ~R6, P0 ;  /* 0x000000ffff097224 */ /* 0x000fc800000e0e06 */
[-C--:B------:R-:W-:Y:S02]  /*6a20*/  IMAD R6, R9, R24.reuse, RZ ;  /* 0x0000001809067224 */ /* 0x080fe400078e02ff */
[----:B------:R-:W2:Y:S01]  /*6a30*/  LDC R14, c[0x0][0x608] ;  /* 0x00018200ff0e7b82 */ /* 0x000ea20000000800 */
[----:B------:R-:W-:-:S04]  /*6a40*/  IMAD.WIDE.U32 R8, R13, R24, R16 ;  /* 0x000000180d087225 */ /* 0x000fc800078e0010 */
[----:B------:R-:W-:-:S03]  /*6a50*/  IMAD R13, R13, R25, R6 ;  /* 0x000000190d0d7224 */ /* 0x000fc600078e0206 */
[----:B------:R-:W3:Y:S01]  /*6a60*/  LDC R27, c[0x0][0x658] ;  /* 0x00019600ff1b7b82 */ /* 0x000ee20000000800 */
[----:B------:R-:W-:Y:S01]  /*6a70*/  IMAD.IADD R9, R9, 0x1, R13 ;  /* 0x0000000109097824 */ /* 0x000fe200078e020d */
[----:B0-----:R-:W-:-:S04]  /*6a80*/  ISETP.NE.U32.AND P0, PT, R28, RZ, PT ;  /* 0x000000ff1c00720c */ /* 0x001fc80003f05070 */
[----:B------:R-:W-:Y:S02]  /*6a90*/  ISETP.NE.AND.EX P0, PT, R29, RZ, PT, P0 ;  /* 0x000000ff1d00720c */ /* 0x000fe40003f05300 */
[----:B------:R-:W0:Y:S01]  /*6aa0*/  LDC R22, c[0x0][0x600] ;  /* 0x00018000ff167b82 */ /* 0x000e220000000800 */
[-CC-:B-1----:R-:W-:Y:S01]  /*6ab0*/  SHF.R.U64 R10, R8, R12.reuse, R9.reuse ;  /* 0x0000000c080a7219 */ /* 0x182fe20000001209 */
[----:B------:R-:W-:Y:S01]  /*6ac0*/  IMAD.MOV.U32 R8, RZ, RZ, -0x1 ;  /* 0xffffffffff087424 */ /* 0x000fe200078e00ff */
[----:B------:R-:W-:-:S05]  /*6ad0*/  SHF.R.U32.HI R9, RZ, R12, R9 ;  /* 0x0000000cff097219 */ /* 0x000fca0000011609 */
[----:B------:R-:W1:Y:S01]  /*6ae0*/  LDC R24, c[0x0][0x648] ;  /* 0x00019200ff187b82 */ /* 0x000e620000000800 */
[-CC-:B--2---:R-:W-:Y:S02]  /*6af0*/  SHF.R.U64 R23, R10, R14.reuse, R9.reuse ;  /* 0x0000000e0a177219 */ /* 0x184fe40000001209 */
[----:B------:R-:W-:-:S05]  /*6b00*/  SHF.R.U32.HI R6, RZ, R14, R9 ;  /* 0x0000000eff067219 */ /* 0x000fca0000011609 */
[----:B------:R-:W2:Y:S01]  /*6b10*/  LDC R26, c[0x0][0x638] ;  /* 0x00018e00ff1a7b82 */ /* 0x000ea20000000800 */
[-C--:B---3--:R-:W-:Y:S02]  /*6b20*/  SHF.L.U32 R8, R8, R27.reuse, RZ ;  /* 0x0000001b08087219 */ /* 0x088fe400000006ff */
[-CC-:B------:R-:W-:Y:S02]  /*6b30*/  SHF.R.U64 R25, R23, R27.reuse, R6.reuse ;  /* 0x0000001b17197219 */ /* 0x180fe40000001206 */
[----:B------:R-:W-:Y:S02]  /*6b40*/  LOP3.LUT R32, RZ, R8, RZ, 0x33, !PT ;  /* 0x00000008ff207212 */ /* 0x000fe400078e33ff */
[----:B------:R-:W-:Y:S01]  /*6b50*/  SHF.R.U32.HI R9, RZ, R27, R6 ;  /* 0x0000001bff097219 */ /* 0x000fe20000011606 */
[----:B------:R-:W3:Y:S01]  /*6b60*/  LDC R31, c[0x0][0x610] ;  /* 0x00018400ff1f7b82 */ /* 0x000ee20000000800 */
[----:B------:R-:W-:Y:S01]  /*6b70*/  IMAD.MOV.U32 R8, RZ, RZ, R25 ;  /* 0x000000ffff087224 */ /* 0x000fe200078e0019 */
[----:B------:R-:W-:Y:S06]  /*6b80*/  @!P0 BRA `(.L_x_165) ;  /* 0x0000000000288947 */ /* 0x000fec0003800000 */
        /* <DEDUP_REMOVED lines=10> */
.L_x_165:
[----:B------:R-:W-:Y:S02]  /*6c30*/  ISETP.NE.AND P0, PT, R2, 0x1, PT ;  /* 0x000000010200780c */ /* 0x000fe40003f05270 */
[----:B-1----:R-:W-:Y:S01]  /*6c40*/  SHF.R.U64 R6, R8, R24, R9 ;  /* 0x0000001808067219 */ /* 0x002fe20000001209 */
[----:B0-----:R-:W-:Y:S01]  /*6c50*/  VIADD R9, R22, 0xffffffff ;  /* 0xffffffff16097836 */ /* 0x001fe20000000000 */
[----:B------:R-:W-:Y:S02]  /*6c60*/  SHF.L.U32 R30, R30, R27, RZ ;  /* 0x0000001b1e1e7219 */ /* 0x000fe400000006ff */
[----:B------:R-:W-:Y:S01]  /*6c70*/  LOP3.LUT R5, R23, R32, RZ, 0xc0, !PT ;  /* 0x0000002017057212 */ /* 0x000fe200078ec0ff */
[----:B------:R-:W-:-:S04]  /*6c80*/  IMAD.MOV R8, RZ, RZ, -R6 ;  /* 0x000000ffff087224 */ /* 0x000fc800078e0a06 */
[----:B------:R-:W-:Y:S01]  /*6c90*/  IMAD R6, R30, R6, R5 ;  /* 0x000000061e067224 */ /* 0x000fe200078e0205 */
[----:B------:R-:W-:Y:S01]  /*6ca0*/  LOP3.LUT R5, R10, R9, RZ, 0xc0, !PT ;  /* 0x000000090a057212 */ /* 0x000fe200078ec0ff */
[----:B------:R-:W-:Y:S02]  /*6cb0*/  @P0 IMAD R3, R7, R20, R4 ;  /* 0x0000001407030224 */ /* 0x000fe400078e0204 */
[----:B--2---:R-:W-:Y:S02]  /*6cc0*/  IMAD R4, R8, R26, R25 ;  /* 0x0000001a08047224 */ /* 0x004fe400078e0219 */
[----:B---3--:R-:W-:Y:S02]  /*6cd0*/  IMAD R3, R6, R31, R3 ;  /* 0x0000001f06037224 */ /* 0x008fe400078e0203 */
[----:B------:R-:W-:Y:S02]  /*6ce0*/  IMAD R4, R4, R22, R5 ;  /* 0x0000001604047224 */ /* 0x000fe400078e0205 */
[----:B------:R-:W-:-:S02]  /*6cf0*/  IMAD.MOV.U32 R8, RZ, RZ, 0x1 ;  /* 0x00000001ff087424 */ /* 0x000fc400078e00ff */
[----:B------:R-:W-:Y:S01]  /*6d00*/  IMAD.MOV.U32 R6, RZ, RZ, R21 ;  /* 0x000000ffff067224 */ /* 0x000fe200078e0015 */
[----:B------:R-:W-:Y:S02]  /*6d10*/  SEL R13, R4, R3, !P0 ;  /* 0x00000003040d7207 */ /* 0x000fe40004000000 */
[----:B------:R-:W-:-:S07]  /*6d20*/  SEL R19, R3, R4, !P0 ;  /* 0x0000000403137207 */ /* 0x000fce0004000000 */
.L_x_163:
[----:B------:R-:W-:-:S08]  /*6d30*/  NOP ;  /* 0x0000000000007918 */ /* 0x000fd00000000000 */
[----:B------:R-:W0:-:S00]  /*6d40*/  USETMAXREG.DEALLOC.CTAPOOL 0x28 ;  /* 0x00000028000079c8 */ /* 0x000e0000080e0500 */
[----:B0-----:R-:W-:-:S13]  /*6d50*/  ISETP.NE.AND P0, PT, R0, RZ, PT ;  /* 0x000000ff0000720c */ /* 0x001fda0003f05270 */
[----:B------:R-:W-:Y:S05]  /*6d60*/  @P0 EXIT ;  /* 0x000000000000094d */ /* 0x000fea0003800000 */
[----:B------:R-:W-:Y:S01]  /*6d70*/  LOP3.LUT P0, RZ, R8, 0xff, RZ, 0xc0, !PT ;  /* 0x000000ff08ff7812 */ /* 0x000fe2000780c0ff */
[----:B------:R-:W-:Y:S02]  /*6d80*/  IMAD.MOV.U32 R10, RZ, RZ, 0x1 ;  /* 0x00000001ff0a7424 */ /* 0x000fe400078e00ff */
[----:B------:R-:W-:-:S10]  /*6d90*/  IMAD.MOV.U32 R9, RZ, RZ, RZ ;  /* 0x000000ffff097224 */ /* 0x000fd400078e00ff */
[----:B------:R-:W-:Y:S05]  /*6da0*/  @!P0 BRA `(.L_x_166) ;  /* 0x0000000c00ac8947 */ /* 0x000fea0003800000 */
[----:B------:R-:W0:Y:S01]  /*6db0*/  LDC R0, c[0x0][0x28c] ;  /* 0x0000a300ff007b82 */ /* 0x000e220000000800 */
[----:B------:R-:W-:Y:S01]  /*6dc0*/  UMOV UR7, 0x1 ;  /* 0x0000000100077882 */ /* 0x000fe20000000000 */
[----:B------:R-:W-:Y:S01]  /*6dd0*/  ULDC UR21, c[0x0][0x658] ;  /* 0x0001960000157ab9 */ /* 0x000fe20000000800 */
[----:B------:R-:W-:Y:S01]  /*6de0*/  UMOV UR6, 0xffffffff ;  /* 0xffffffff00067882 */ /* 0x000fe20000000000 */
[----:B------:R-:W-:Y:S01]  /*6df0*/  BSSY B0, `(.L_x_166) ;  /* 0x00000e6000007945 */ /* 0x000fe20003800000 */
[----:B------:R-:W-:Y:S01]  /*6e00*/  USHF.L.U32 UR6, UR6, UR21, URZ ;  /* 0x0000001506067299 */ /* 0x000fe2000800063f */
[----:B------:R-:W-:Y:S01]  /*6e10*/  LOP3.LUT R12, R18, 0x2, RZ, 0xfc, !PT ;  /* 0x00000002120c7812 */ /* 0x000fe200078efcff */
[----:B------:R-:W-:Y:S01]  /*6e20*/  IMAD.MOV.U32 R10, RZ, RZ, 0x1 ;  /* 0x00000001ff0a7424 */ /* 0x000fe200078e00ff */
[----:B------:R-:W1:Y:S01]  /*6e30*/  S2UR UR5, SR_CgaCtaId ;  /* 0x00000000000579c3 */ /* 0x000e620000008800 */
[----:B------:R-:W-:Y:S01]  /*6e40*/  IMAD.MOV.U32 R9, RZ, RZ, RZ ;  /* 0x000000ffff097224 */ /* 0x000fe200078e00ff */
[----:B------:R-:W-:Y:S01]  /*6e50*/  ULDC UR13, c[0x0][0x600] ;  /* 0x00018000000d7ab9 */ /* 0x000fe20000000800 */
[----:B------:R-:W-:Y:S01]  /*6e60*/  UMOV UR30, 0x55 ;  /* 0x00000055001e7882 */ /* 0x000fe20000000000 */
[----:B------:R-:W-:-:S02]  /*6e70*/  UIADD3 UR13, UR13, -0x1, URZ ;  /* 0xffffffff0d0d7890 */ /* 0x000fc4000fffe03f */
[----:B------:R-:W-:Y:S02]  /*6e80*/  USHF.L.U32 UR21, UR7, UR21, URZ ;  /* 0x0000001507157299 */ /* 0x000fe4000800063f */
[----:B------:R-:W-:Y:S01]  /*6e90*/  ULOP3.LUT UR23, URZ, UR6, URZ, 0x33, !UPT ;  /* 0x000000063f177292 */ /* 0x000fe2000f8e333f */
[----:B------:R-:W-:Y:S01]  /*6ea0*/  ULDC.64 UR42, c[0x0][0x198] ;  /* 0x00006600002a7ab9 */ /* 0x000fe20000000a00 */
[----:B0-----:R-:W-:-:S05]  /*6eb0*/  VIADD R0, R0, 0x3f ;  /* 0x0000003f00007836 */ /* 0x001fca0000000000 */
[----:B------:R-:W-:Y:S01]  /*6ec0*/  SHF.R.S32.HI R3, RZ, 0x1f, R0 ;  /* 0x0000001fff037819 */ /* 0x000fe20000011400 */
[----:B-1----:R-:W-:-:S03]  /*6ed0*/  ULOP3.LUT UR4, UR5, 0x1, URZ, 0xc0, !UPT ;  /* 0x0000000105047892 */ /* 0x002fc6000f8ec03f */
[----:B------:R-:W-:Y:S01]  /*6ee0*/  LEA.HI R3, R3, R0, RZ, 0x6 ;  /* 0x0000000003037211 */ /* 0x000fe200078f30ff */
[----:B------:R-:W-:Y:S01]  /*6ef0*/  USHF.R.U32.HI UR37, URZ, 0x1, UR5 ;  /* 0x000000013f257899 */ /* 0x000fe20008011605 */
[----:B------:R-:W-:Y:S01]  /*6f00*/  IMAD.MOV.U32 R0, RZ, RZ, 0x1 ;  /* 0x00000001ff007424 */ /* 0x000fe200078e00ff */
[----:B------:R-:W-:Y:S01]  /*6f10*/  USHF.L.U32 UR22, UR5, 0x5, URZ ;  /* 0x0000000505167899 */ /* 0x000fe2000800063f */
[--C-:B------:R-:W-:Y:S01]  /*6f20*/  SHF.R.S32.HI R8, RZ, 0x6, R3.reuse ;  /* 0x00000006ff087819 */ /* 0x100fe20000011403 */
[----:B------:R-:W-:Y:S02]  /*6f30*/  USHF.L.U32 UR40, UR5, 0xb, URZ ;  /* 0x0000000b05287899 */ /* 0x000fe4000800063f */
[----:B------:R-:W-:Y:S01]  /*6f40*/  ULOP3.LUT UR5, UR5, 0xfffffffe, URZ, 0xc0, !UPT ;  /* 0xfffffffe05057892 */ /* 0x000fe2000f8ec03f */
[----:B------:R-:W-:Y:S01]  /*6f50*/  PRMT R3, R0, 0x7610, R3 ;  /* 0x0000761000037816 */ /* 0x000fe20000000003 */
[----:B------:R-:W-:Y:S01]  /*6f60*/  UISETP.GT.U32.AND UP0, UPT, UR4, 0xffff, UPT ;  /* 0x0000ffff0400788c */ /* 0x000fe2000bf04070 */
[----:B------:R-:W-:Y:S01]  /*6f70*/  VIADD R0, R8, 0x1 ;  /* 0x0000000108007836 */ /* 0x000fe20000000000 */
[----:B------:R-:W-:-:S02]  /*6f80*/  USHF.L.U32 UR29, UR7, UR5, URZ ;  /* 0x00000005071d7299 */ /* 0x000fc4000800063f */
[----:B------:R-:W-:Y:S02]  /*6f90*/  ULOP3.LUT UR5, UR5, 0x1, URZ, 0xfc, !UPT ;  /* 0x0000000105057892 */ /* 0x000fe4000f8efc3f */
[----:B------:R-:W-:Y:S02]  /*6fa0*/  USEL UR4, UR4, 0xffff, !UP0 ;  /* 0x0000ffff04047887 */ /* 0x000fe4000c000000 */
[----:B------:R-:W-:Y:S02]  /*6fb0*/  USHF.L.U32 UR5, UR7, UR5, URZ ;  /* 0x0000000507057299 */ /* 0x000fe4000800063f */
[----:B------:R-:W-:Y:S02]  /*6fc0*/  ULOP3.LUT UR4, UR4, 0xffff, URZ, 0xc0, !UPT ;  /* 0x0000ffff04047892 */ /* 0x000fe4000f8ec03f */
[----:B------:R-:W-:Y:S02]  /*6fd0*/  USHF.L.U32 UR44, UR37, 0x4, URZ ;  /* 0x00000004252c7899 */ /* 0x000fe4000800063f */
[----:B------:R-:W-:-:S02]  /*6fe0*/  ULOP3.LUT UR22, UR22, 0x20, URZ, 0xc0, !UPT ;  /* 0x0000002016167892 */ /* 0x000fc4000f8ec03f */
[----:B------:R-:W-:Y:S02]  /*6ff0*/  ULOP3.LUT UR29, UR29, UR5, URZ, 0xfc, !UPT ;  /* 0x000000051d1d7292 */ /* 0x000fe4000f8efc3f */
[----:B------:R-:W-:-:S12]  /*7000*/  USHF.L.U32 UR30, UR30, UR4, URZ ;  /* 0x000000041e1e7299 */ /* 0x000fd8000800063f */
.L_x_177:
[----:B------:R-:W-:-:S03]  /*7010*/  UMOV UR4, 0xffffffff ;  /* 0xffffffff00047882 */ /* 0x000fc60000000000 */
[----:B------:R-:W-:Y:S05]  /*7020*/  BRA.DIV UR4, `(.L_x_167) ;  /* 0x0000000e04f47947 */ /* 0x000fea000b800000 */
[----:B------:R-:W-:-:S13]  /*7030*/  ELECT P6, URZ, PT ;  /* 0x00000000003f782f */ /* 0x000fda00038c0000 */
.L_x_188:
[----:B------:R-:W-:Y:S04]  /*7040*/  BSSY B1, `(.L_x_168) ;  /* 0x000004d000017945 */ /* 0x000fe80003800000 */
[----:B------:R-:W-:Y:S05]  /*7050*/  @!P6 BRA `(.L_x_169) ;  /* 0x00000004002ce947 */ /* 0x000fea0003800000 */
[----:B------:R-:W0:Y:S02]  /*7060*/  LDC R4, c[0x0][0x28c] ;  /* 0x0000a300ff047b82 */ /* 0x000e240000000800 */
[----:B0-----:R-:W-:-:S13]  /*7070*/  ISETP.GE.AND P0, PT, R4, 0x1, PT ;  /* 0x000000010400780c */ /* 0x001fda0003f06270 */
[----:B------:R-:W-:Y:S05]  /*7080*/  @!P0 BRA `(.L_x_169) ;  /* 0x0000000400208947 */ /* 0x000fea0003800000 */
[----:B------:R-:W-:Y:S02]  /*7090*/  IMAD.SHL.U32 R19, R19, 0x80, RZ ;  /* 0x0000008013137824 */ /* 0x000fe400078e00ff */
[----:B------:R-:W-:Y:S02]  /*70a0*/  IMAD.SHL.U32 R15, R13, 0x80, RZ ;  /* 0x000000800d0f7824 */ /* 0x000fe400078e00ff */
[----:B------:R-:W-:Y:S02]  /*70b0*/  IMAD.U32 R21, RZ, RZ, UR44 ;  /* 0x0000002cff157e24 */ /* 0x000fe4000f8e00ff */
[----:B------:R-:W-:Y:S02]  /*70c0*/  IMAD.U32 R23, RZ, RZ, UR22 ;  /* 0x00000016ff177e24 */ /* 0x000fe4000f8e00ff */
[----:B------:R-:W-:Y:S02]  /*70d0*/  IMAD.MOV.U32 R4, RZ, RZ, R0 ;  /* 0x000000ffff047224 */ /* 0x000fe400078e0000 */
[----:B------:R-:W-:-:S02]  /*70e0*/  IMAD.MOV.U32 R5, RZ, RZ, R10 ;  /* 0x000000ffff057224 */ /* 0x000fc400078e000a */
[----:B------:R-:W-:Y:S02]  /*70f0*/  IMAD.MOV.U32 R7, RZ, RZ, R9 ;  /* 0x000000ffff077224 */ /* 0x000fe400078e0009 */
[----:B------:R-:W-:Y:S02]  /*7100*/  VIADD R24, R19, 0x40 ;  /* 0x0000004013187836 */ /* 0x000fe40000000000 */
[----:B------:R-:W-:-:S07]  /*7110*/  VIADD R25, R15, 0x40 ;  /* 0x000000400f197836 */ /* 0x000fce0000000000 */
.L_x_172:
[----:B------:R-:W0:Y:S01]  /*7120*/  S2R R14, SR_CgaCtaId ;  /* 0x00000000000e7919 */ /* 0x000e220000008800 */
[----:B------:R-:W-:Y:S02]  /*7130*/  MOV R13, 0x400 ;  /* 0x00000400000d7802 */ /* 0x000fe40000000f00 */
[----:B------:R-:W-:Y:S02]  /*7140*/  ISETP.NE.AND P1, PT, R11, RZ, PT ;  /* 0x000000ff0b00720c */ /* 0x000fe40003f25270 */
[----:B0-----:R-:W-:Y:S02]  /*7150*/  LEA R22, R14, R13, 0x18 ;  /* 0x0000000d0e167211 */ /* 0x001fe400078ec0ff */
[----:B------:R-:W-:-:S09]  /*7160*/  SHF.L.U32 R13, R5, 0x1f, RZ ;  /* 0x0000001f050d7819 */ /* 0x000fd200000006ff */
[----:B------:R-:W0:Y:S01]  /*7170*/  @!P1 LDC R14, c[0x0][0x500] ;  /* 0x00014000ff0e9b82 */ /* 0x000e220000000800 */
[----:B------:R-:W-:-:S04]  /*7180*/  IMAD R20, R7, 0x8, R22 ;  /* 0x0000000807147824 */ /* 0x000fc800078e0216 */
[----:B------:R-:W1:Y:S02]  /*7190*/  SYNCS.PHASECHK.TRANS64.TRYWAIT P0, [R20+URZ+0x20], R13 ;  /* 0x0000200d140075a7 */ /* 0x000e64000800017f */
[----:B-1----:R-:W-:Y:S05]  /*71a0*/  @!P0 BRA `(.L_x_170) ;  /* 0x0000000c00b48947 */ /* 0x002fea0003800000 */
.L_x_189:
[----:B-1----:R-:W-:Y:S01]  /*71b0*/  PRMT R13, R12, 0x9910, RZ ;  /* 0x000099100c0d7816 */ /* 0x002fe200000000ff */
[----:B0-----:R0:W-:Y:S03]  /*71c0*/  @!P1 SYNCS.ARRIVE.TRANS64 RZ, [R20+URZ], R14 ;  /* 0x0000000e14ff99a7 */ /* 0x0011e6000800003f */
[----:B------:R-:W-:-:S13]  /*71d0*/  ISETP.NE.AND P0, PT, R13, 0x2, PT ;  /* 0x000000020d00780c */ /* 0x000fda0003f05270 */
[----:B0-----:R-:W-:Y:S05]  /*71e0*/  @P0 BRA `(.L_x_171) ;  /* 0x0000000000040947 */ /* 0x001fea0003800000 */
[----:B------:R-:W-:Y:S01]  /*71f0*/  BPT.TRAP 0x1 ;  /* 0x000000040000795c */ /* 0x000fe20000300000 */
.L_x_171:
[----:B------:R-:W-:Y:S01]  /*7200*/  R2UR UR5, R7 ;  /* 0x00000000070572ca */ /* 0x000fe200000e0000 */
[----:B------:R-:W-:Y:S01]  /*7210*/  UIADD3 UR14, UP0, UR42, 0xf0, URZ ;  /* 0x000000f02a0e7890 */ /* 0x000fe2000ff1e03f */
[----:B------:R-:W-:Y:S01]  /*7220*/  R2UR UR9, R22 ;  /* 0x00000000160972ca */ /* 0x000fe200000e0000 */
[----:B------:R-:W-:Y:S01]  /*7230*/  UPRMT UR31, URZ, 0x5410, UR30 ;  /* 0x000054103f1f7896 */ /* 0x000fe2000800001e */
[----:B------:R-:W-:Y:S01]  /*7240*/  R2UR UR33, R20 ;  /* 0x00000000142172ca */ /* 0x000fe200000e0000 */
[----:B------:R-:W-:Y:S01]  /*7250*/  UIADD3.X UR15, URZ, UR43, URZ, UP0, !UPT ;  /* 0x0000002b3f0f7290 */ /* 0x000fe200087fe43f */
[----:B------:R-:W-:Y:S01]  /*7260*/  R2UR UR35, R21 ;  /* 0x00000000152372ca */ /* 0x000fe200000e0000 */
[----:B------:R-:W-:Y:S01]  /*7270*/  VIADD R4, R4, 0xffffffff ;  /* 0xffffffff04047836 */ /* 0x000fe20000000000 */
[----:B------:R-:W-:Y:S01]  /*7280*/  R2UR UR36, R6 ;  /* 0x00000000062472ca */ /* 0x000fe200000e0000 */
[----:B------:R-:W-:Y:S01]  /*7290*/  UMOV UR6, 0x0 ;  /* 0x0000000000067882 */ /* 0x000fe20000000000 */
[----:B------:R-:W-:Y:S01]  /*72a0*/  R2UR UR34, R19 ;  /* 0x00000000132272ca */ /* 0x000fe200000e0000 */
[----:B------:R-:W-:Y:S01]  /*72b0*/  UMOV UR7, 0x10000000 ;  /* 0x1000000000077882 */ /* 0x000fe20000000000 */
[----:B------:R-:W-:Y:S01]  /*72c0*/  R2UR UR26, R24 ;  /* 0x00000000181a72ca */ /* 0x000fe200000e0000 */
[----:B------:R-:W-:Y:S01]  /*72d0*/  USHF.L.U32 UR5, UR5, 0xd, URZ ;  /* 0x0000000d05057899 */ /* 0x000fe2000800063f */
[----:B------:R-:W-:Y:S01]  /*72e0*/  R2UR UR19, R23 ;  /* 0x00000000171372ca */ /* 0x000fe200000e0000 */
[----:B------:R-:W-:Y:S01]  /*72f0*/  UIADD3 UR4, UP1, UR42, 0x1f0, URZ ;  /* 0x000001f02a047890 */ /* 0x000fe2000ff3e03f */
[----:B------:R-:W-:Y:S01]  /*7300*/  R2UR UR18, R15 ;  /* 0x000000000f1272ca */ /* 0x000fe200000e0000 */
[----:B------:R-:W-:Y:S01]  /*7310*/  ULEA UR8, UR37, UR5, 0xa ;  /* 0x0000000525087291 */ /* 0x000fe2000f8e503f */
[----:B------:R-:W-:Y:S01]  /*7320*/  R2UR UR10, R25 ;  /* 0x00000000190a72ca */ /* 0x000fe200000e0000 */
[----:B------:R-:W-:Y:S01]  /*7330*/  ULOP3.LUT UR5, UR5, 0x800, UR40, 0xf8, !UPT ;  /* 0x0000080005057892 */ /* 0x000fe2000f8ef828 */
[----:B------:R-:W-:Y:S01]  /*7340*/  ISETP.GT.AND P1, PT, R4, 0x1, PT ;  /* 0x000000010400780c */ /* 0x000fe20003f24270 */
[----:B------:R-:W-:Y:S01]  /*7350*/  ULEA UR8, UR8, UR9, 0x1 ;  /* 0x0000000908087291 */ /* 0x000fe2000f8e083f */
[----:B------:R-:W-:Y:S01]  /*7360*/  VIADD R7, R7, 0x1 ;  /* 0x0000000107077836 */ /* 0x000fe20000000000 */
[----:B------:R-:W-:Y:S01]  /*7370*/  ULEA UR5, UR5, UR9, 0x1 ;  /* 0x0000000905057291 */ /* 0x000fe2000f8e083f */
[----:B------:R-:W-:Y:S01]  /*7380*/  VIADD R23, R23, 0x40 ;  /* 0x0000004017177836 */ /* 0x000fe20000000000 */
[----:B------:R-:W-:Y:S01]  /*7390*/  UIADD3 UR32, UR8, 0x100, URZ ;  /* 0x0000010008207890 */ /* 0x000fe2000fffe03f */
[----:B------:R-:W-:Y:S01]  /*73a0*/  VIADD R21, R21, 0x40 ;  /* 0x0000004015157836 */ /* 0x000fe20000000000 */
[----:B------:R-:W-:Y:S01]  /*73b0*/  UIADD3 UR24, UR8, 0x2100, URZ ;  /* 0x0000210008187890 */ /* 0x000fe2000fffe03f */
[C---:B------:R-:W-:Y:S01]  /*73c0*/  ISETP.NE.AND P0, PT, R7.reuse, 0x4, PT ;  /* 0x000000040700780c */ /* 0x040fe20003f05270 */
[----:B------:R-:W-:Y:S01]  /*73d0*/  UMOV UR25, UR33 ;  /* 0x0000002100197c82 */ /* 0x000fe20008000000 */
[----:B------:R-:W-:Y:S01]  /*73e0*/  UMOV UR27, UR35 ;  /* 0x00000023001b7c82 */ /* 0x000fe20008000000 */
[----:B------:R-:W-:Y:S01]  /*73f0*/  UMOV UR28, UR36 ;  /* 0x00000024001c7c82 */ /* 0x000fe20008000000 */
[----:B------:R-:W-:Y:S01]  /*7400*/  UIADD3 UR16, UR5, 0x10100, URZ ;  /* 0x0001010005107890 */ /* 0x000fe2000fffe03f */
[----:B------:R-:W-:Y:S01]  /*7410*/  SEL R14, RZ, 0x1, P0 ;  /* 0x00000001ff0e7807 */ /* 0x000fe20000000000 */
[----:B------:R-:W-:Y:S01]  /*7420*/  UTMALDG.3D.MULTICAST [UR32], [UR14], UR31, desc[UR6] ;  /* 0x000006200e0073b4 */ /* 0x000fe2000801181f */
[----:B------:R-:W-:Y:S01]  /*7430*/  UIADD3 UR8, UR5, 0x12100, URZ ;  /* 0x0001210005087890 */ /* 0x000fe2000fffe03f */
[----:B------:R-:W-:Y:S01]  /*7440*/  SEL R7, R7, RZ, P0 ;  /* 0x000000ff07077207 */ /* 0x000fe20000000000 */
[----:B------:R-:W-:Y:S01]  /*7450*/  UIADD3.X UR5, URZ, UR43, URZ, UP1, !UPT ;  /* 0x0000002b3f057290 */ /* 0x000fe20008ffe43f */
[----:B------:R-:W-:Y:S01]  /*7460*/  LOP3.LUT R5, R5, R14, RZ, 0x3c, !PT ;  /* 0x0000000e05057212 */ /* 0x000fe200078e3cff */
[----:B------:R-:W-:Y:S01]  /*7470*/  UMOV UR17, UR33 ;  /* 0x0000002100117c82 */ /* 0x000fe20008000000 */
[----:B------:R-:W-:Y:S01]  /*7480*/  UMOV UR20, UR36 ;  /* 0x0000002400147c82 */ /* 0x000fe20008000000 */
[----:B------:R-:W-:Y:S01]  /*7490*/  UMOV UR9, UR33 ;  /* 0x0000002100097c82 */ /* 0x000fe20008000000 */
[----:B------:R0:W-:Y:S01]  /*74a0*/  UTMALDG.3D.MULTICAST [UR24], [UR14], UR31, desc[UR6] ;  /* 0x000006180e0073b4 */ /* 0x0001e2000801181f */
[----:B------:R-:W-:Y:S01]  /*74b0*/  UMOV UR11, UR19 ;  /* 0x00000013000b7c82 */ /* 0x000fe20008000000 */
[----:B------:R-:W-:Y:S01]  /*74c0*/  UMOV UR12, UR36 ;  /* 0x00000024000c7c82 */ /* 0x000fe20008000000 */
[----:B0-----:R-:W-:-:S09]  /*74d0*/  UPRMT UR14, URZ, 0x5410, UR29 ;  /* 0x000054103f0e7896 */ /* 0x001fd2000800001d */
[----:B------:R0:W-:Y:S01]  /*74e0*/  UTMALDG.3D.MULTICAST [UR16], [UR4], UR14, desc[UR6] ;  /* 0x00000610040073b4 */ /* 0x0001e2000801180e */
[----:B------:R0:W-:Y:S02]  /*74f0*/  UTMALDG.3D.MULTICAST [UR8], [UR4], UR14, desc[UR6] ;  /* 0x00000608040073b4 */ /* 0x0001e4000801180e */
[----:B0-----:R-:W-:Y:S05]  /*7500*/  @P1 BRA `(.L_x_172) ;  /* 0xfffffffc00041947 */ /* 0x001fea000383ffff */
.L_x_169:
[----:B------:R-:W-:Y:S05]  /*7510*/  BSYNC B1 ;  /* 0x0000000000017941 */ /* 0x000fea0003800000 */
.L_x_168:
[----:B------:R-:W-:Y:S01]  /*7520*/  LOP3.LUT P1, RZ, R3, 0xff, RZ, 0xc0, !PT ;  /* 0x000000ff03ff7812 */ /* 0x000fe2000782c0ff */
[----:B------:R-:W-:Y:S01]  /*7530*/  IMAD.IADD R9, R8, 0x1, R9 ;  /* 0x0000000108097824 */ /* 0x000fe200078e0209 */
[----:B------:R-:W-:Y:S01]  /*7540*/  IADD3 R16, P2, R16, UR38, RZ ;  /* 0x0000002610107c10 */ /* 0x000fe2000ff5e0ff */
[----:B------:R-:W-:Y:S01]  /*7550*/  ULDC.64 UR4, c[0x0][0x650] ;  /* 0x0001940000047ab9 */ /* 0x000fe20000000a00 */
[----:B------:R-:W-:Y:S01]  /*7560*/  BSSY B1, `(.L_x_173) ;  /* 0x000006c000017945 */ /* 0x000fe20003800000 */
[----:B------:R-:W-:Y:S01]  /*7570*/  IMAD.MOV.U32 R19, RZ, RZ, -0x1 ;  /* 0xffffffffff137424 */ /* 0x000fe200078e00ff */
[----:B------:R-:W-:Y:S01]  /*7580*/  SHF.R.U32.HI R3, RZ, 0x2, R9 ;  /* 0x00000002ff037819 */ /* 0x000fe20000011609 */
[----:B------:R-:W-:Y:S01]  /*7590*/  IMAD.MOV.U32 R13, RZ, RZ, -0x1 ;  /* 0xffffffffff0d7424 */ /* 0x000fe200078e00ff */
[----:B------:R-:W-:Y:S01]  /*75a0*/  ISETP.GT.U32.AND P0, PT, R9, 0x3, PT ;  /* 0x000000030900780c */ /* 0x000fe20003f04070 */
[----:B------:R-:W-:Y:S01]  /*75b0*/  IMAD.MOV.U32 R6, RZ, RZ, -0x1 ;  /* 0xffffffffff067424 */ /* 0x000fe200078e00ff */
[----:B------:R-:W-:-:S02]  /*75c0*/  LOP3.LUT R3, R3, 0x1, RZ, 0xc0, !PT ;  /* 0x0000000103037812 */ /* 0x000fc400078ec0ff */
[----:B------:R-:W-:Y:S01]  /*75d0*/  ISETP.LT.U32.AND P0, PT, R8, 0x4, P0 ;  /* 0x000000040800780c */ /* 0x000fe20000701070 */
[----:B------:R-:W0:Y:S01]  /*75e0*/  @P1 S2R R5, SR_CgaCtaId ;  /* 0x0000000000051919 */ /* 0x000e220000008800 */
[----:B------:R-:W-:Y:S02]  /*75f0*/  @P1 MOV R4, 0x400 ;  /* 0x0000040000041802 */ /* 0x000fe40000000f00 */
[----:B------:R-:W-:Y:S02]  /*7600*/  IADD3.X R17, R17, UR41, RZ, P2, !PT ;  /* 0x0000002911117c10 */ /* 0x000fe400097fe4ff */
[----:B------:R-:W-:Y:S02]  /*7610*/  ISETP.GE.U32.AND P2, PT, R16, UR4, PT ;  /* 0x0000000410007c0c */ /* 0x000fe4000bf46070 */
[----:B------:R-:W-:Y:S02]  /*7620*/  LOP3.LUT R9, R9, 0x3, RZ, 0xc0, !PT ;  /* 0x0000000309097812 */ /* 0x000fe400078ec0ff */
[----:B0-----:R-:W-:-:S04]  /*7630*/  @P1 LEA R4, R5, R4, 0x18 ;  /* 0x0000000405041211 */ /* 0x001fc800078ec0ff */
[----:B------:R0:W-:Y:S01]  /*7640*/  @P1 SYNCS.ARRIVE.TRANS64.A1T0 RZ, [R4+URZ+0x58], RZ ;  /* 0x000058ff04ff19a7 */ /* 0x0001e2000810003f */
[----:B------:R-:W-:Y:S02]  /*7650*/  ISETP.NE.U32.AND P1, PT, R3, 0x1, PT ;  /* 0x000000010300780c */ /* 0x000fe40003f25070 */
[----:B------:R-:W-:Y:S02]  /*7660*/  SEL R3, RZ, 0x1, !P0 ;  /* 0x00000001ff037807 */ /* 0x000fe40004000000 */
[----:B------:R-:W-:Y:S02]  /*7670*/  ISETP.GE.U32.AND.EX P0, PT, R17, UR5, PT, P2 ;  /* 0x0000000511007c0c */ /* 0x000fe4000bf06120 */
[----:B------:R-:W-:-:S04]  /*7680*/  ISETP.GT.U32.AND P1, PT, R8, 0x3, !P1 ;  /* 0x000000030800780c */ /* 0x000fc80004f24070 */
[----:B0-----:R-:W-:-:S04]  /*7690*/  SEL R4, RZ, 0x1, !P1 ;  /* 0x00000001ff047807 */ /* 0x001fc80004800000 */
[--C-:B------:R-:W-:Y:S02]  /*76a0*/  LOP3.LUT R10, R4, R10, R3.reuse, 0x96, !PT ;  /* 0x0000000a040a7212 */ /* 0x100fe400078e9603 */
[----:B------:R-:W-:Y:S02]  /*76b0*/  PRMT R4, RZ, 0x7610, R4 ;  /* 0x00007610ff047816 */ /* 0x000fe40000000004 */
[----:B------:R-:W-:Y:S01]  /*76c0*/  PRMT R3, RZ, 0x7610, R3 ;  /* 0x00007610ff037816 */ /* 0x000fe20000000003 */
[----:B------:R-:W-:Y:S06]  /*76d0*/  @P0 BRA `(.L_x_174) ;  /* 0x0000000400500947 */ /* 0x000fec0003800000 */
[----:B------:R-:W0:Y:S01]  /*76e0*/  S2R R15, SR_CTAID.X ;  /* 0x00000000000f7919 */ /* 0x000e220000002500 */
[----:B------:R-:W-:Y:S01]  /*76f0*/  ULDC.64 UR4, c[0x0][0x628] ;  /* 0x00018a0000047ab9 */ /* 0x000fe20000000a00 */
[----:B------:R-:W1:Y:S01]  /*7700*/  LDC R20, c[0x0][0x144] ;  /* 0x00005100ff147b82 */ /* 0x000e620000000800 */
[----:B------:R-:W-:Y:S01]  /*7710*/  ISETP.NE.U32.AND P0, PT, RZ, UR4, PT ;  /* 0x00000004ff007c0c */ /* 0x000fe2000bf05070 */
[----:B------:R-:W2:Y:S01]  /*7720*/  S2R R13, SR_CTAID.Y ;  /* 0x00000000000d7919 */ /* 0x000ea20000002600 */
[----:B------:R-:W-:Y:S01]  /*7730*/  ULDC UR6, c[0x0][0x150] ;  /* 0x0000540000067ab9 */ /* 0x000fe20000000800 */
[----:B------:R-:W-:Y:S01]  /*7740*/  ULDC UR7, c[0x0][0x630] ;  /* 0x00018c0000077ab9 */ /* 0x000fe20000000800 */
[----:B------:R-:W-:Y:S01]  /*7750*/  ISETP.NE.AND.EX P0, PT, RZ, UR5, PT, P0 ;  /* 0x00000005ff007c0c */ /* 0x000fe2000bf05300 */
[----:B------:R-:W-:Y:S01]  /*7760*/  IMAD.MOV.U32 R4, RZ, RZ, R16 ;  /* 0x000000ffff047224 */ /* 0x000fe200078e0010 */
[----:B0-----:R-:W-:-:S05]  /*7770*/  I2FP.F32.U32 R5, R15 ;  /* 0x0000000f00057245 */ /* 0x001fca0000201000 */
[----:B------:R-:W-:Y:S01]  /*7780*/  FMUL R21, R5, UR6 ;  /* 0x0000000605157c20 */ /* 0x000fe20008400000 */
[----:B------:R-:W-:-:S05]  /*7790*/  IMAD.MOV.U32 R5, RZ, RZ, R17 ;  /* 0x000000ffff057224 */ /* 0x000fca00078e0011 */
[----:B--2---:R-:W-:Y:S05]  /*77a0*/  @!P0 BRA `(.L_x_175) ;  /* 0x0000000000288947 */ /* 0x004fea0003800000 */
[----:B------:R-:W-:Y:S02]  /*77b0*/  ULDC UR6, c[0x0][0x634] ;  /* 0x00018d0000067ab9 */ /* 0x000fe40000000800 */
[----:B------:R-:W-:-:S05]  /*77c0*/  IADD3 R5, P0, R16, UR6, RZ ;  /* 0x0000000610057c10 */ /* 0x000fca000ff1e0ff */
[----:B------:R-:W-:-:S04]  /*77d0*/  IMAD.X R19, RZ, RZ, R17, P0 ;  /* 0x000000ffff137224 */ /* 0x000fc800000e0611 */
[----:B------:R-:W-:-:S04]  /*77e0*/  IMAD.WIDE.U32 R6, R19, UR4, RZ ;  /* 0x0000000413067c25 */ /* 0x000fc8000f8e00ff */
[----:B------:R-:W-:-:S04]  /*77f0*/  IMAD.WIDE.U32 R6, P0, R5, UR5, R6 ;  /* 0x0000000505067c25 */ /* 0x000fc8000f800006 */
[----:B------:R-:W-:-:S04]  /*7800*/  IMAD.WIDE.U32 R4, R5, UR4, RZ ;  /* 0x0000000405047c25 */ /* 0x000fc8000f8e00ff */
[----:B------:R-:W-:Y:S01]  /*7810*/  IMAD.MOV.U32 R4, RZ, RZ, R7 ;  /* 0x000000ffff047224 */ /* 0x000fe200078e0007 */
[----:B------:R-:W-:Y:S01]  /*7820*/  IADD3 RZ, P1, R5, R6, RZ ;  /* 0x0000000605ff7210 */ /* 0x000fe20007f3e0ff */
[----:B------:R-:W-:-:S04]  /*7830*/  IMAD.X R5, RZ, RZ, RZ, P0 ;  /* 0x000000ffff057224 */ /* 0x000fc800000e06ff */
[----:B------:R-:W-:-:S08]  /*7840*/  IMAD.WIDE.U32.X R4, R19, UR5, R4, P1 ;  /* 0x0000000513047c25 */ /* 0x000fd000088e0404 */
.L_x_175:
[--C-:B------:R-:W-:Y:S01]  /*7850*/  SHF.R.U64 R14, R4, UR7, R5.reuse ;  /* 0x00000007040e7c19 */ /* 0x100fe20008001205 */
[----:B------:R-:W0:Y:S01]  /*7860*/  F2I.U32.TRUNC.NTZ R21, R21 ;  /* 0x0000001500157305 */ /* 0x000e22000020f000 */
[----:B------:R-:W-:Y:S01]  /*7870*/  SHF.R.U32.HI R4, RZ, UR7, R5 ;  /* 0x00000007ff047c19 */ /* 0x000fe20008011605 */
[----:B------:R-:W-:Y:S01]  /*7880*/  ULDC.64 UR4, c[0x0][0x620] ;  /* 0x0001880000047ab9 */ /* 0x000fe20000000a00 */
[----:B------:R-:W-:Y:S01]  /*7890*/  IADD3 R7, P0, RZ, -R14, RZ ;  /* 0x8000000eff077210 */ /* 0x000fe20007f1e0ff */
[----:B------:R-:W-:Y:S01]  /*78a0*/  ULDC.64 UR6, c[0x0][0x640] ;  /* 0x0001900000067ab9 */ /* 0x000fe20000000a00 */
[----:B------:R-:W2:Y:S03]  /*78b0*/  LDC R22, c[0x0][0x148] ;  /* 0x00005200ff167b82 */ /* 0x000ea60000000800 */
[----:B------:R-:W-:Y:S01]  /*78c0*/  IMAD.X R4, RZ, RZ, ~R4, P0 ;  /* 0x000000ffff047224 */ /* 0x000fe200000e0e04 */
[----:B------:R-:W-:-:S03]  /*78d0*/  ISETP.NE.U32.AND P0, PT, RZ, UR6, PT ;  /* 0x00000006ff007c0c */ /* 0x000fc6000bf05070 */
[----:B------:R-:W-:Y:S01]  /*78e0*/  IMAD R6, R4, UR4, RZ ;  /* 0x0000000404067c24 */ /* 0x000fe2000f8e02ff */
[----:B------:R-:W-:Y:S01]  /*78f0*/  ISETP.NE.AND.EX P0, PT, RZ, UR7, PT, P0 ;  /* 0x00000007ff007c0c */ /* 0x000fe2000bf05300 */
[----:B------:R-:W-:Y:S01]  /*7900*/  IMAD.WIDE.U32 R4, R7, UR4, R16 ;  /* 0x0000000407047c25 */ /* 0x000fe2000f8e0010 */
[----:B------:R-:W-:-:S03]  /*7910*/  ULDC UR4, c[0x0][0x618] ;  /* 0x0001860000047ab9 */ /* 0x000fc60000000800 */
[----:B------:R-:W-:Y:S01]  /*7920*/  IMAD R7, R7, UR5, R6 ;  /* 0x0000000507077c24 */ /* 0x000fe2000f8e0206 */
[----:B------:R-:W-:Y:S01]  /*7930*/  ULDC UR5, c[0x0][0x154] ;  /* 0x0000550000057ab9 */ /* 0x000fe20000000800 */
[----:B0-----:R-:W-:Y:S02]  /*7940*/  IMAD.MOV R6, RZ, RZ, -R21 ;  /* 0x000000ffff067224 */ /* 0x001fe400078e0a15 */
[----:B------:R-:W-:Y:S02]  /*7950*/  IMAD.IADD R5, R5, 0x1, R7 ;  /* 0x0000000105057824 */ /* 0x000fe400078e0207 */
[----:B-1----:R-:W-:Y:S01]  /*7960*/  IMAD R15, R20, R6, R15 ;  /* 0x00000006140f7224 */ /* 0x002fe200078e020f */
[----:B------:R-:W-:Y:S02]  /*7970*/  I2FP.F32.U32 R6, R13 ;  /* 0x0000000d00067245 */ /* 0x000fe40000201000 */
[--C-:B------:R-:W-:Y:S02]  /*7980*/  SHF.R.U64 R19, R4, UR4, R5.reuse ;  /* 0x0000000404137c19 */ /* 0x100fe40008001205 */
[----:B------:R-:W-:Y:S01]  /*7990*/  SHF.R.U32.HI R4, RZ, UR4, R5 ;  /* 0x00000004ff047c19 */ /* 0x000fe20008011605 */
[----:B------:R-:W-:Y:S01]  /*79a0*/  FMUL R6, R6, UR5 ;  /* 0x0000000506067c20 */ /* 0x000fe20008400000 */
[----:B------:R-:W-:-:S02]  /*79b0*/  ULDC UR4, c[0x0][0x608] ;  /* 0x0001820000047ab9 */ /* 0x000fc40000000800 */
[--C-:B------:R-:W-:Y:S01]  /*79c0*/  SHF.R.U64 R21, R19, UR4, R4.reuse ;  /* 0x0000000413157c19 */ /* 0x100fe20008001204 */
[----:B------:R0:W1:Y:S01]  /*79d0*/  F2I.U32.TRUNC.NTZ R24, R6 ;  /* 0x0000000600187305 */ /* 0x000062000020f000 */
[----:B------:R-:W-:Y:S01]  /*79e0*/  SHF.R.U32.HI R4, RZ, UR4, R4 ;  /* 0x00000004ff047c19 */ /* 0x000fe20008011604 */
[----:B------:R-:W-:-:S03]  /*79f0*/  ULDC UR4, c[0x0][0x658] ;  /* 0x0001960000047ab9 */ /* 0x000fc60000000800 */
[--C-:B------:R-:W-:Y:S02]  /*7a00*/  SHF.R.U64 R20, R21, UR4, R4.reuse ;  /* 0x0000000415147c19 */ /* 0x100fe40008001204 */
[----:B------:R-:W-:-:S03]  /*7a10*/  SHF.R.U32.HI R23, RZ, UR4, R4 ;  /* 0x00000004ff177c19 */ /* 0x000fc60008011604 */
[----:B------:R-:W-:Y:S02]  /*7a20*/  IMAD.MOV.U32 R4, RZ, RZ, R20 ;  /* 0x000000ffff047224 */ /* 0x000fe400078e0014 */
[----:B------:R-:W-:Y:S01]  /*7a30*/  IMAD.MOV.U32 R5, RZ, RZ, R23 ;  /* 0x000000ffff057224 */ /* 0x000fe200078e0017 */
[----:B0-----:R-:W-:Y:S06]  /*7a40*/  @!P0 BRA `(.L_x_176) ;  /* 0x0000000000288947 */ /* 0x001fec0003800000 */
        /* <DEDUP_REMOVED lines=10> */
.L_x_176:
[----:B------:R-:W-:Y:S01]  /*7af0*/  ISETP.NE.AND P0, PT, R2, 0x1, PT ;  /* 0x000000010200780c */ /* 0x000fe20003f05270 */
[----:B------:R-:W-:Y:S01]  /*7b00*/  ULDC UR4, c[0x0][0x648] ;  /* 0x0001920000047ab9 */ /* 0x000fe20000000800 */
[----:B------:R-:W-:Y:S01]  /*7b10*/  LOP3.LUT R21, R21, UR23, RZ, 0xc0, !PT ;  /* 0x0000001715157c12 */ /* 0x000fe2000f8ec0ff */
[----:B-1----:R-:W-:Y:S01]  /*7b20*/  IMAD.MOV R24, RZ, RZ, -R24 ;  /* 0x000000ffff187224 */ /* 0x002fe200078e0a18 */
[----:B------:R-:W-:Y:S01]  /*7b30*/  SHF.R.U64 R4, R4, UR4, R5 ;  /* 0x0000000404047c19 */ /* 0x000fe20008001205 */
[----:B------:R-:W-:Y:S01]  /*7b40*/  ULDC UR4, c[0x0][0x638] ;  /* 0x00018e0000047ab9 */ /* 0x000fe20000000800 */
[----:B------:R-:W-:Y:S01]  /*7b50*/  LOP3.LUT R19, R19, UR13, RZ, 0xc0, !PT ;  /* 0x0000000d13137c12 */ /* 0x000fe2000f8ec0ff */
[----:B------:R-:W-:Y:S01]  /*7b60*/  ULDC UR5, c[0x0][0x610] ;  /* 0x0001840000057ab9 */ /* 0x000fe20000000800 */
[----:B------:R-:W-:Y:S02]  /*7b70*/  IMAD.MOV.U32 R6, RZ, RZ, R14 ;  /* 0x000000ffff067224 */ /* 0x000fe400078e000e */
[----:B------:R-:W-:-:S02]  /*7b80*/  IMAD.MOV R5, RZ, RZ, -R4 ;  /* 0x000000ffff057224 */ /* 0x000fc400078e0a04 */
[----:B------:R-:W-:Y:S02]  /*7b90*/  IMAD R4, R4, UR21, R21 ;  /* 0x0000001504047c24 */ /* 0x000fe4000f8e0215 */
[----:B--2---:R-:W-:Y:S02]  /*7ba0*/  @P0 IMAD R15, R22, R24, R13 ;  /* 0x00000018160f0224 */ /* 0x004fe400078e020d */
[----:B------:R-:W-:Y:S01]  /*7bb0*/  IMAD R20, R5, UR4, R20 ;  /* 0x0000000405147c24 */ /* 0x000fe2000f8e0214 */
[----:B------:R-:W-:Y:S01]  /*7bc0*/  ULDC UR4, c[0x0][0x600] ;  /* 0x0001800000047ab9 */ /* 0x000fe20000000800 */
[----:B------:R-:W-:Y:S02]  /*7bd0*/  IMAD R15, R4, UR5, R15 ;  /* 0x00000005040f7c24 */ /* 0x000fe4000f8e020f */
[----:B------:R-:W-:Y:S02]  /*7be0*/  IMAD R20, R20, UR4, R19 ;  /* 0x0000000414147c24 */ /* 0x000fe4000f8e0213 */
[----:B------:R-:W-:-:S03]  /*7bf0*/  IMAD.MOV.U32 R4, RZ, RZ, 0x1 ;  /* 0x00000001ff047424 */ /* 0x000fc600078e00ff */
[----:B------:R-:W-:Y:S02]  /*7c00*/  SEL R13, R20, R15, !P0 ;  /* 0x0000000f140d7207 */ /* 0x000fe40004000000 */
[----:B------:R-:W-:-:S07]  /*7c10*/  SEL R19, R15, R20, !P0 ;  /* 0x000000140f137207 */ /* 0x000fce0004000000 */
.L_x_174:
[----:B------:R-:W-:Y:S05]  /*7c20*/  BSYNC B1 ;  /* 0x0000000000017941 */ /* 0x000fea0003800000 */
.L_x_173:
[----:B------:R-:W-:-:S13]  /*7c30*/  LOP3.LUT P0, RZ, R4, 0xff, RZ, 0xc0, !PT ;  /* 0x000000ff04ff7812 */ /* 0x000fda000780c0ff */
[----:B------:R-:W-:Y:S05]  /*7c40*/  @P0 BRA `(.L_x_177) ;  /* 0xfffffff000f00947 */ /* 0x000fea000383ffff */
[----:B------:R-:W-:Y:S05]  /*7c50*/  BSYNC B0 ;  /* 0x0000000000007941 */ /* 0x000fea0003800000 */
.L_x_166:
[----:B------:R-:W-:-:S03]  /*7c60*/  UMOV UR4, 0xffffffff ;  /* 0xffffffff00047882 */ /* 0x000fc60000000000 */
[----:B------:R-:W-:Y:S05]  /*7c70*/  BRA.DIV UR4, `(.L_x_178) ;  /* 0x0000000604147947 */ /* 0x000fea000b800000 */
[----:B------:R-:W-:-:S13]  /*7c80*/  ELECT P6, URZ, PT ;  /* 0x00000000003f782f */ /* 0x000fda00038c0000 */
.L_x_192:
[----:B------:R-:W-:Y:S04]  /*7c90*/  BSSY B0, `(.L_x_179) ;  /* 0x000002b000007945 */ /* 0x000fe80003800000 */
[----:B------:R-:W-:Y:S05]  /*7ca0*/  @!P6 BRA `(.L_x_180) ;  /* 0x0000000000a4e947 */ /* 0x000fea0003800000 */
[----:B------:R-:W-:-:S04]  /*7cb0*/  LOP3.LUT R18, R18, 0x2, RZ, 0xfc, !PT ;  /* 0x0000000212127812 */ /* 0x000fc800078efcff */
[----:B------:R-:W-:-:S13]  /*7cc0*/  ISETP.NE.AND P0, PT, R18, 0x3, PT ;  /* 0x000000031200780c */ /* 0x000fda0003f05270 */
[----:B------:R-:W-:Y:S05]  /*7cd0*/  @!P0 BRA `(.L_x_181) ;  /* 0x0000000000048947 */ /* 0x000fea0003800000 */
[----:B------:R-:W-:Y:S01]  /*7ce0*/  BPT.TRAP 0x1 ;  /* 0x000000040000795c */ /* 0x000fe20000300000 */
.L_x_181:
[----:B------:R-:W0:Y:S01]  /*7cf0*/  S2R R3, SR_CgaCtaId ;  /* 0x0000000000037919 */ /* 0x000e220000008800 */
[----:B------:R-:W-:Y:S02]  /*7d00*/  MOV R0, 0x400 ;  /* 0x0000040000007802 */ /* 0x000fe40000000f00 */
[----:B------:R-:W-:Y:S02]  /*7d10*/  SHF.L.U32 R2, R10, 0x1f, RZ ;  /* 0x0000001f0a027819 */ /* 0x000fe400000006ff */
[----:B0-----:R-:W-:-:S05]  /*7d20*/  LEA R0, R3, R0, 0x18 ;  /* 0x0000000003007211 */ /* 0x001fca00078ec0ff */
[----:B------:R-:W-:-:S04]  /*7d30*/  VIADD R0, R0, 0x20 ;  /* 0x0000002000007836 */ /* 0x000fc80000000000 */
[C---:B------:R-:W-:Y:S02]  /*7d40*/  IMAD R5, R9.reuse, 0x8, R0 ;  /* 0x0000000809057824 */ /* 0x040fe400078e0200 */
[----:B------:R-:W-:Y:S02]  /*7d50*/  VIADD R9, R9, 0x1 ;  /* 0x0000000109097836 */ /* 0x000fe40000000000 */
[----:B------:R-:W0:Y:S03]  /*7d60*/  SYNCS.PHASECHK.TRANS64.TRYWAIT P0, [R5+URZ], R2 ;  /* 0x00000002050075a7 */ /* 0x000e26000800017f */
[----:B------:R-:W-:-:S04]  /*7d70*/  ISETP.NE.AND P1, PT, R9, 0x4, PT ;  /* 0x000000040900780c */ /* 0x000fc80003f25270 */
[----:B------:R-:W-:Y:S02]  /*7d80*/  SEL R3, RZ, 0x1, P1 ;  /* 0x00000001ff037807 */ /* 0x000fe40000800000 */
[----:B------:R-:W-:Y:S02]  /*7d90*/  SEL R9, R9, RZ, P1 ;  /* 0x000000ff09097207 */ /* 0x000fe40000800000 */
[----:B------:R-:W-:-:S03]  /*7da0*/  LOP3.LUT R10, R10, R3, RZ, 0x3c, !PT ;  /* 0x000000030a0a7212 */ /* 0x000fc600078e3cff */
[----:B------:R-:W-:Y:S01]  /*7db0*/  IMAD R7, R9, 0x8, R0 ;  /* 0x0000000809077824 */ /* 0x000fe200078e0200 */
[----:B------:R-:W-:Y:S01]  /*7dc0*/  SHF.L.U32 R4, R10, 0x1f, RZ ;  /* 0x0000001f0a047819 */ /* 0x000fe200000006ff */
[----:B0-----:R-:W-:Y:S06]  /*7dd0*/  @!P0 BRA `(.L_x_182) ;  /* 0x0000000000dc8947 */ /* 0x001fec0003800000 */
.L_x_193:
[----:B------:R-:W1:Y:S01]  /*7de0*/  SYNCS.PHASECHK.TRANS64.TRYWAIT P0, [R7+URZ], R4 ;  /* 0x00000004070075a7 */ /* 0x000e62000800017f */
[----:B0-----:R-:W-:-:S05]  /*7df0*/  VIADD R2, R9, 0x1 ;  /* 0x0000000109027836 */ /* 0x001fca0000000000 */
[----:B------:R-:W-:-:S04]  /*7e00*/  ISETP.NE.AND P1, PT, R2, 0x4, PT ;  /* 0x000000040200780c */ /* 0x000fc80003f25270 */
[----:B------:R-:W-:Y:S02]  /*7e10*/  SEL R3, RZ, 0x1, P1 ;  /* 0x00000001ff037807 */ /* 0x000fe40000800000 */
[----:B------:R-:W-:Y:S02]  /*7e20*/  SEL R9, R2, RZ, P1 ;  /* 0x000000ff02097207 */ /* 0x000fe40000800000 */
[----:B------:R-:W-:-:S03]  /*7e30*/  LOP3.LUT R11, R10, R3, RZ, 0x3c, !PT ;  /* 0x000000030a0b7212 */ /* 0x000fc600078e3cff */
[----:B------:R-:W-:Y:S01]  /*7e40*/  IMAD R6, R9, 0x8, R0 ;  /* 0x0000000809067824 */ /* 0x000fe200078e0200 */
[----:B------:R-:W-:Y:S01]  /*7e50*/  SHF.L.U32 R5, R11, 0x1f, RZ ;  /* 0x0000001f0b057819 */ /* 0x000fe200000006ff */
[----:B-1----:R-:W-:Y:S06]  /*7e60*/  @!P0 BRA `(.L_x_183) ;  /* 0x0000000000cc8947 */ /* 0x002fec0003800000 */
.L_x_194:
[----:B------:R-:W1:Y:S01]  /*7e70*/  SYNCS.PHASECHK.TRANS64.TRYWAIT P0, [R6+URZ], R5 ;  /* 0x00000005060075a7 */ /* 0x000e62000800017f */
[----:B------:R-:W-:-:S05]  /*7e80*/  VIADD R2, R9, 0x1 ;  /* 0x0000000109027836 */ /* 0x000fca0000000000 */
[----:B------:R-:W-:-:S04]  /*7e90*/  ISETP.NE.AND P1, PT, R2, 0x4, PT ;  /* 0x000000040200780c */ /* 0x000fc80003f25270 */
[----:B0-----:R-:W-:Y:S02]  /*7ea0*/  SEL R4, RZ, 0x1, P1 ;  /* 0x00000001ff047807 */ /* 0x001fe40000800000 */
[----:B------:R-:W-:Y:S02]  /*7eb0*/  SEL R3, R2, RZ, P1 ;  /* 0x000000ff02037207 */ /* 0x000fe40000800000 */
[----:B------:R-:W-:Y:S01]  /*7ec0*/  LOP3.LUT R4, R11, R4, RZ, 0x3c, !PT ;  /* 0x000000040b047212 */ /* 0x000fe200078e3cff */
[----:B-1----:R-:W-:Y:S06]  /*7ed0*/  @!P0 BRA `(.L_x_184) ;  /* 0x0000000000c48947 */ /* 0x002fec0003800000 */
.L_x_195:
[----:B------:R-:W-:Y:S01]  /*7ee0*/  IMAD R3, R3, 0x8, R0 ;  /* 0x0000000803037824 */ /* 0x000fe200078e0200 */
[----:B------:R-:W-:-:S07]  /*7ef0*/  SHF.L.U32 R0, R4, 0x1f, RZ ;  /* 0x0000001f04007819 */ /* 0x000fce00000006ff */
.L_x_185:
[----:B-1----:R1:W2:Y:S02]  /*7f00*/  SYNCS.PHASECHK.TRANS64.TRYWAIT P0, [R3+URZ], R0 ;  /* 0x00000000030075a7 */ /* 0x0022a4000800017f */
[----:B--2---:R-:W-:Y:S05]  /*7f10*/  @!P0 NANOSLEEP.SYNCS 0x989680 ;  /* 0x009896800000895d */ /* 0x004fea0003900000 */
[----:B------:R-:W2:Y:S02]  /*7f20*/  @!P0 SYNCS.PHASECHK.TRANS64 P0, [R3+URZ], R0 ;  /* 0x00000000030085a7 */ /* 0x000ea4000800007f */
[----:B--2---:R-:W-:Y:S05]  /*7f30*/  @!P0 BRA `(.L_x_185) ;  /* 0xfffffffc00f08947 */ /* 0x004fea000383ffff */
.L_x_180:
[----:B------:R-:W-:Y:S05]  /*7f40*/  BSYNC B0 ;  /* 0x0000000000007941 */ /* 0x000fea0003800000 */
.L_x_179:
[----:B------:R-:W-:Y:S05]  /*7f50*/  EXIT ;  /* 0x000000000000794d */ /* 0x000fea0003800000 */
.L_x_21:
[----:B-1----:R1:W2:Y:S02]  /*7f60*/  SYNCS.PHASECHK.TRANS64.TRYWAIT P1, [R3+URZ], R0 ;  /* 0x00000000030075a7 */ /* 0x0022a4000802017f */
[----:B--2---:R-:W-:Y:S05]  /*7f70*/  @!P1 NANOSLEEP.SYNCS 0x989680 ;  /* 0x009896800000995d */ /* 0x004fea0003900000 */
[----:B------:R-:W2:Y:S02]  /*7f80*/  @!P1 SYNCS.PHASECHK.TRANS64 P1, [R3+URZ], R0 ;  /* 0x00000000030095a7 */ /* 0x000ea4000802007f */
[----:B--2---:R-:W-:Y:S05]  /*7f90*/  @!P1 BRA `(.L_x_21) ;  /* 0xfffffffc00f09947 */ /* 0x004fea000383ffff */
[----:B------:R-:W-:Y:S05]  /*7fa0*/  BRA `(.L_x_20) ;  /* 0xffffff9400fc7947 */ /* 0x000fea000383ffff */
.L_x_26:
[----:B-1----:R1:W2:Y:S02]  /*7fb0*/  SYNCS.PHASECHK.TRANS64.TRYWAIT P1, [R5+URZ], R4 ;  /* 0x00000004050075a7 */ /* 0x0022a4000802017f */
[----:B--2---:R-:W-:Y:S05]  /*7fc0*/  @!P1 NANOSLEEP.SYNCS 0x989680 ;  /* 0x009896800000995d */ /* 0x004fea0003900000 */
[----:B------:R-:W2:Y:S02]  /*7fd0*/  @!P1 SYNCS.PHASECHK.TRANS64 P1, [R5+URZ], R4 ;  /* 0x00000004050095a7 */ /* 0x000ea4000802007f */
[----:B--2---:R-:W-:Y:S05]  /*7fe0*/  @!P1 BRA `(.L_x_26) ;  /* 0xfffffffc00f09947 */ /* 0x004fea000383ffff */
[----:B------:R-:W-:Y:S05]  /*7ff0*/  BRA `(.L_x_25) ;  /* 0xffffff9800d87947 */ /* 0x000fea000383ffff */
.L_x_167:
[----:B------:R-:W-:Y:S01]  /*8000*/  BSSY B1, `(.L_x_186) ;  /* 0x0000006000017945 */ /* 0x000fe20003800000 */
[----:B------:R-:W-:-:S07]  /*8010*/  IMAD.MOV.U32 R15, RZ, RZ, -0x1 ;  /* 0xffffffffff0f7424 */ /* 0x000fce00078e00ff */
[----:B------:R-:W-:Y:S05]  /*8020*/  WARPSYNC.COLLECTIVE R15, `(.L_x_187) ;  /* 0x000000000f0c7348 */ /* 0x000fea0003c00000 */
[----:B------:R-:W-:Y:S02]  /*8030*/  ELECT P6, UR62, PT ;  /* 0x00000000003e782f */ /* 0x000fe400038c0000 */
[----:B------:R-:W-:Y:S01]  /*8040*/  MOV R14, UR62 ;  /* 0x0000003e000e7c02 */ /* 0x000fe20008000f00 */
[----:B------:R-:W-:Y:S10]  /*8050*/  ENDCOLLECTIVE ;  /* 0x000000000000791b */ /* 0x000ff40003800000 */
.L_x_187:
[----:B------:R-:W-:Y:S05]  /*8060*/  BSYNC B1 ;  /* 0x0000000000017941 */ /* 0x000fea0003800000 */
.L_x_186:
[----:B------:R-:W-:Y:S05]  /*8070*/  BRA `(.L_x_188) ;  /* 0xffffffec00f07947 */ /* 0x000fea000383ffff */
.L_x_170:
[----:B-1----:R1:W2:Y:S02]  /*8080*/  SYNCS.PHASECHK.TRANS64.TRYWAIT P0, [R20+URZ+0x20], R13 ;  /* 0x0000200d140075a7 */ /* 0x0022a4000800017f */
[----:B--2---:R-:W-:Y:S05]  /*8090*/  @!P0 NANOSLEEP.SYNCS 0x989680 ;  /* 0x009896800000895d */ /* 0x004fea0003900000 */
[----:B------:R-:W2:Y:S02]  /*80a0*/  @!P0 SYNCS.PHASECHK.TRANS64 P0, [R20+URZ+0x20], R13 ;  /* 0x0000200d140085a7 */ /* 0x000ea4000800007f */
[----:B--2---:R-:W-:Y:S05]  /*80b0*/  @!P0 BRA `(.L_x_170) ;  /* 0xfffffffc00f08947 */ /* 0x004fea000383ffff */
[----:B------:R-:W-:Y:S05]  /*80c0*/  BRA `(.L_x_189) ;  /* 0xfffffff000387947 */ /* 0x000fea000383ffff */
.L_x_178:
[----:B------:R-:W-:Y:S01]  /*80d0*/  BSSY B0, `(.L_x_190) ;  /* 0x0000006000007945 */ /* 0x000fe20003800000 */
[----:B------:R-:W-:-:S07]  /*80e0*/  IMAD.MOV.U32 R15, RZ, RZ, -0x1 ;  /* 0xffffffffff0f7424 */ /* 0x000fce00078e00ff */
[----:B------:R-:W-:Y:S05]  /*80f0*/  WARPSYNC.COLLECTIVE R15, `(.L_x_191) ;  /* 0x000000000f0c7348 */ /* 0x000fea0003c00000 */
[----:B------:R-:W-:Y:S02]  /*8100*/  ELECT P6, UR62, PT ;  /* 0x00000000003e782f */ /* 0x000fe400038c0000 */
[----:B------:R-:W-:Y:S01]  /*8110*/  MOV R14, UR62 ;  /* 0x0000003e000e7c02 */ /* 0x000fe20008000f00 */
[----:B------:R-:W-:Y:S10]  /*8120*/  ENDCOLLECTIVE ;  /* 0x000000000000791b */ /* 0x000ff40003800000 */
.L_x_191:
[----:B------:R-:W-:Y:S05]  /*8130*/  BSYNC B0 ;  /* 0x0000000000007941 */ /* 0x000fea0003800000 */
.L_x_190:
[----:B------:R-:W-:Y:S05]  /*8140*/  BRA `(.L_x_192) ;  /* 0xfffffff800d07947 */ /* 0x000fea000383ffff */
.L_x_182:
[----:B0-----:R0:W1:Y:S02]  /*8150*/  SYNCS.PHASECHK.TRANS64.TRYWAIT P0, [R5+URZ], R2 ;  /* 0x00000002050075a7 */ /* 0x001064000800017f */
[----:B-1----:R-:W-:Y:S05]  /*8160*/  @!P0 NANOSLEEP.SYNCS 0x989680 ;  /* 0x009896800000895d */ /* 0x002fea0003900000 */
[----:B------:R-:W1:Y:S02]  /*8170*/  @!P0 SYNCS.PHASECHK.TRANS64 P0, [R5+URZ], R2 ;  /* 0x00000002050085a7 */ /* 0x000e64000800007f */
[----:B-1----:R-:W-:Y:S05]  /*8180*/  @!P0 BRA `(.L_x_182) ;  /* 0xfffffffc00f08947 */ /* 0x002fea000383ffff */
[----:B------:R-:W-:Y:S05]  /*8190*/  BRA `(.L_x_193) ;  /* 0xfffffffc00107947 */ /* 0x000fea000383ffff */
.L_x_183:
[----:B0-----:R0:W1:Y:S02]  /*81a0*/  SYNCS.PHASECHK.TRANS64.TRYWAIT P0, [R7+URZ], R4 ;  /* 0x00000004070075a7 */ /* 0x001064000800017f */
[----:B-1----:R-:W-:Y:S05]  /*81b0*/  @!P0 NANOSLEEP.SYNCS 0x989680 ;  /* 0x009896800000895d */ /* 0x002fea0003900000 */
[----:B------:R-:W1:Y:S02]  /*81c0*/  @!P0 SYNCS.PHASECHK.TRANS64 P0, [R7+URZ], R4 ;  /* 0x00000004070085a7 */ /* 0x000e64000800007f */
[----:B-1----:R-:W-:Y:S05]  /*81d0*/  @!P0 BRA `(.L_x_183) ;  /* 0xfffffffc00f08947 */ /* 0x002fea000383ffff */
[----:B------:R-:W-:Y:S05]  /*81e0*/  BRA `(.L_x_194) ;  /* 0xfffffffc00207947 */ /* 0x000fea000383ffff */
.L_x_184:
[----:B0-----:R0:W1:Y:S02]  /*81f0*/  SYNCS.PHASECHK.TRANS64.TRYWAIT P0, [R6+URZ], R5 ;  /* 0x00000005060075a7 */ /* 0x001064000800017f */
[----:B-1----:R-:W-:Y:S05]  /*8200*/  @!P0 NANOSLEEP.SYNCS 0x989680 ;  /* 0x009896800000895d */ /* 0x002fea0003900000 */
[----:B------:R-:W1:Y:S02]  /*8210*/  @!P0 SYNCS.PHASECHK.TRANS64 P0, [R6+URZ], R5 ;  /* 0x00000005060085a7 */ /* 0x000e64000800007f */
[----:B-1----:R-:W-:Y:S05]  /*8220*/  @!P0 BRA `(.L_x_184) ;  /* 0xfffffffc00f08947 */ /* 0x002fea000383ffff */
[----:B------:R-:W-:Y:S05]  /*8230*/  BRA `(.L_x_195) ;  /* 0xfffffffc00287947 */ /* 0x000fea000383ffff */
.L_x_196:
[----:B------:R-:W-:-:S00]  /*8240*/  BRA `(.L_x_196) ;  /* 0xfffffffc00fc7947 */ /* 0x000fc0000383ffff */
[----:B------:R-:W-:-:S00]  /*8250*/  NOP ;  /* 0x0000000000007918 */ /* 0x000fc00000000000 */
        /* <DEDUP_REMOVED lines=10> */
.L_x_197:


//--------------------- .nv.global.init           --------------------------
	.section	.nv.global.init,"aw",@progbits
.nv.global.init:
	.type		$str$22,@object
	.size		$str$22,($str$23 - $str$22)
$str$22:
        /*0000*/ 	.byte	0x6b, 0x5f, 0x74, 0x69, 0x6c, 0x65, 0x5f, 0x63, 0x6f, 0x75, 0x6e, 0x74, 0x20, 0x3e, 0x3d, 0x20
        /*0010*/ 	.byte	0x31, 0x00
	.type		$str$23,@object
	.size		$str$23,(__unnamed_1 - $str$23)
$str$23:
        /*0012*/ 	.byte	0x2f, 0x74, 0x6d, 0x70, 0x2f, 0x63, 0x75, 0x74, 0x6c, 0x61, 0x73, 0x73, 0x5f, 0x73, 0x77, 0x65
        /*0022*/ 	.byte	0x65, 0x70, 0x5f, 0x73, 0x72, 0x63, 0x2f, 0x69, 0x6e, 0x63, 0x6c, 0x75, 0x64, 0x65, 0x2f, 0x63
        /*0032*/ 	.byte	0x75, 0x74, 0x6c, 0x61, 0x73, 0x73, 0x2f, 0x67, 0x65, 0x6d, 0x6d, 0x2f, 0x63, 0x6f, 0x6c, 0x6c
        /*0042*/ 	.byte	0x65, 0x63, 0x74, 0x69, 0x76, 0x65, 0x2f, 0x73, 0x6d, 0x39, 0x30, 0x5f, 0x6d, 0x6d, 0x61, 0x5f
        /*0052*/ 	.byte	0x74, 0x6d, 0x61, 0x5f, 0x67, 0x6d, 0x6d, 0x61, 0x5f, 0x73, 0x73, 0x5f, 0x77, 0x61, 0x72, 0x70
        /*0062*/ 	.byte	0x73, 0x70, 0x65, 0x63, 0x69, 0x61, 0x6c, 0x69, 0x7a, 0x65, 0x64, 0x2e, 0x68, 0x70, 0x70, 0x00
	.type		__unnamed_1,@object
	.size		__unnamed_1,(.L_0 - __unnamed_1)
__unnamed_1:
        /*0072*/ 	.byte	0x76, 0x6f, 0x69, 0x64, 0x20, 0x63, 0x75, 0x74, 0x6c, 0x61, 0x73, 0x73, 0x3a, 0x3a, 0x67, 0x65
        /* <DEDUP_REMOVED lines=181> */
        /*0bd2*/ 	.byte	0x00
.L_0:


//--------------------- .nv.shared._ZN7cutlass13device_kernelINS_4gemm6kernel13GemmUniversalIN4cute5tupleIJiiiiEEENS1_10collective13CollectiveMmaINS1_34MainloopSm90TmaGmmaWarpSpecializedILi4ENS5_IJNS4_1CILi2EEENSA_ILi4EEENSA_ILi1EEEEEENS1_35KernelTmaWarpSpecializedCooperativeEEENS5_IJNSA_ILi128EEESH_NSA_ILi64EEEEEENS_6half_tENS5_IJSD_llEEESK_SL_NS4_8TiledMMAINS4_8MMA_AtomIJNS4_4SM904GMMA26MMA_64x128x16_F32F16F16_SSILNSP_5MajorE1ELSR_1ELNSP_7ScaleInE1ELSS_1EEEEEENS4_6LayoutINS5_IJSB_SD_SD_EEENS5_IJSD_NSA_ILi0EEESX_EEEEENS5_IJNS4_10UnderscoreES10_S10_EEEEENS4_23SM90_TMA_LOAD_MULTICASTENS4_14ComposedLayoutINS4_7SwizzleILi3ELi4ELi3EEENS4_18smem_ptr_flag_bitsILi16EEENSV_INS5_IJSI_NSA_ILi8EEEEEENS5_IJSD_SI_EEEEEEEvNS4_8identityES13_S1D_vS1E_EENS_8epilogue10collective6detail29Sm90TmaWarpSpecializedAdapterINS1H_15DefaultEpilogueISK_NS5_IJlSD_lEEES1L_NS1G_6thread17LinearCombinationISK_Li1EffLNS1M_9ScaleType4KindE0ELNS_15FloatRoundStyleE2ESK_EENS1_15EpilogueDefaultEEEEEvvEEEEvNT_6ParamsE --------------------------
	.section	.nv.shared._ZN7cutlass13device_kernelINS_4gemm6kernel13GemmUniversalIN4cute5tupleIJiiiiEEENS1_10collective13CollectiveMmaINS1_34MainloopSm90TmaGmmaWarpSpecializedILi4ENS5_IJNS4_1CILi2EEENSA_ILi4EEENSA_ILi1EEEEEENS1_35KernelTmaWarpSpecializedCooperativeEEENS5_IJNSA_ILi128EEESH_NSA_ILi64EEEEEENS_6half_tENS5_IJSD_llEEESK_SL_NS4_8TiledMMAINS4_8MMA_AtomIJNS4_4SM904GMMA26MMA_64x128x16_F32F16F16_SSILNSP_5MajorE1ELSR_1ELNSP_7ScaleInE1ELSS_1EEEEEENS4_6LayoutINS5_IJSB_SD_SD_EEENS5_IJSD_NSA_ILi0EEESX_EEEEENS5_IJNS4_10UnderscoreES10_S10_EEEEENS4_23SM90_TMA_LOAD_MULTICASTENS4_14ComposedLayoutINS4_7SwizzleILi3ELi4ELi3EEENS4_18smem_ptr_flag_bitsILi16EEENSV_INS5_IJSI_NSA_ILi8EEEEEENS5_IJSD_SI_EEEEEEEvNS4_8identityES13_S1D_vS1E_EENS_8epilogue10collective6detail29Sm90TmaWarpSpecializedAdapterINS1H_15DefaultEpilogueISK_NS5_IJlSD_lEEES1L_NS1G_6thread17LinearCombinationISK_Li1EffLNS1M_9ScaleType4KindE0ELNS_15FloatRoundStyleE2ESK_EENS1_15EpilogueDefaultEEEEEvvEEEEvNT_6ParamsE,"aw",@nobits
	.sectionflags	@""
	.align	16
	.zero		1024


//--------------------- .nv.shared.reserved.0     --------------------------
	.section	.nv.shared.reserved.0,"aw",@nobits
	.weak		__nv_reservedSMEM_offset_0_alias
	.size		__nv_reservedSMEM_offset_0_alias, 0, 0
	.other		__nv_reservedSMEM_offset_0_alias,@"STO_CUDA_RESERVED_SHARED STV_DEFAULT"
__nv_reservedSMEM_offset_0_alias:
	.zero		0


//--------------------- .nv.global                --------------------------
	.section	.nv.global,"aw",@nobits
.nv.global:
	.type		_ZN40_INTERNAL_eabf6e59_4_k_cu_f357dbdd_267324cute1_E,@object
	.size		_ZN40_INTERNAL_eabf6e59_4_k_cu_f357dbdd_267324cute1_E,(_ZN40_INTERNAL_eabf6e59_4_k_cu_f357dbdd_267324cuda3std3__45__cpo6cbeginE - _ZN40_INTERNAL_eabf6e59_4_k_cu_f357dbdd_267324cute1_E)
_ZN40_INTERNAL_eabf6e59_4_k_cu_f357dbdd_267324cute1_E:
	.zero		1
	.type		_ZN40_INTERNAL_eabf6e59_4_k_cu_f357dbdd_267324cuda3std3__45__cpo6cbeginE,@object
	.size		_ZN40_INTERNAL_eabf6e59_4_k_cu_f357dbdd_267324cuda3std3__45__cpo6cbeginE,(_ZN40_INTERNAL_eabf6e59_4_k_cu_f357dbdd_267324cuda3std3__48in_placeE - _ZN40_INTERNAL_eabf6e59_4_k_cu_f357dbdd_267324cuda3std3__45__cpo6cbeginE)
_ZN40_INTERNAL_eabf6e59_4_k_cu_f357dbdd_267324cuda3std3__45__cpo6cbeginE:
	.zero		1
	.type		_ZN40_INTERNAL_eabf6e59_4_k_cu_f357dbdd_267324cuda3std3__48in_placeE,@object
	.size		_ZN40_INTERNAL_eabf6e59_4_k_cu_f357dbdd_267324cuda3std3__48in_placeE,(_ZN40_INTERNAL_eabf6e59_4_k_cu_f357dbdd_267324cuda3std6ranges3__45__cpo9iter_moveE - _ZN40_INTERNAL_eabf6e59_4_k_cu_f357dbdd_267324cuda3std3__48in_placeE)
_ZN40_INTERNAL_eabf6e59_4_k_cu_f357dbdd_267324cuda3std3__48in_placeE:
	.zero		1
	.type		_ZN40_INTERNAL_eabf6e59_4_k_cu_f357dbdd_267324cuda3std6ranges3__45__cpo9iter_moveE,@object
	.size		_ZN40_INTERNAL_eabf6e59_4_k_cu_f357dbdd_267324cuda3std6ranges3__45__cpo9iter_moveE,(_ZN40_INTERNAL_eabf6e59_4_k_cu_f357dbdd_267324cuda3std3__45__cpo5beginE - _ZN40_INTERNAL_eabf6e59_4_k_cu_f357dbdd_267324cuda3std6ranges3__45__cpo9iter_moveE)
_ZN40_INTERNAL_eabf6e59_4_k_cu_f357dbdd_267324cuda3std6ranges3__45__cpo9iter_moveE:
	.zero		1
	.type		_ZN40_INTERNAL_eabf6e59_4_k_cu_f357dbdd_267324cuda3std3__45__cpo5beginE,@object
	.size		_ZN40_INTERNAL_eabf6e59_4_k_cu_f357dbdd_267324cuda3std3__45__cpo5beginE,(_ZN40_INTERNAL_eabf6e59_4_k_cu_f357dbdd_267324cuda3std3__442_GLOBAL__N__eabf6e59_4_k_cu_f357dbdd_267326ignoreE - _ZN40_INTERNAL_eabf6e59_4_k_cu_f357dbdd_267324cuda3std3__45__cpo5beginE)
_ZN40_INTERNAL_eabf6e59_4_k_cu_f357dbdd_267324cuda3std3__45__cpo5beginE:
	.zero		1
	.type		_ZN40_INTERNAL_eabf6e59_4_k_cu_f357dbdd_267324cuda3std3__442_GLOBAL__N__eabf6e59_4_k_cu_f357dbdd_267326ignoreE,@object
	.size		_ZN40_INTERNAL_eabf6e59_4_k_cu_f357dbdd_267324cuda3std3__442_GLOBAL__N__eabf6e59_4_k_cu_f357dbdd_267326ignoreE,(_ZN40_INTERNAL_eabf6e59_4_k_cu_f357dbdd_267324cute7productE - _ZN40_INTERNAL_eabf6e59_4_k_cu_f357dbdd_267324cuda3std3__442_GLOBAL__N__eabf6e59_4_k_cu_f357dbdd_267326ignoreE)
_ZN40_INTERNAL_eabf6e59_4_k_cu_f357dbdd_267324cuda3std3__442_GLOBAL__N__eabf6e59_4_k_cu_f357dbdd_267326ignoreE:
	.zero		1
	.type		_ZN40_INTERNAL_eabf6e59_4_k_cu_f357dbdd_267324cute7productE,@object
	.size		_ZN40_INTERNAL_eabf6e59_4_k_cu_f357dbdd_267324cute7productE,(_ZN40_INTERNAL_eabf6e59_4_k_cu_f357dbdd_267324cuda3std3__45__cpo3endE - _ZN40_INTERNAL_eabf6e59_4_k_cu_f357dbdd_267324cute7productE)
_ZN40_INTERNAL_eabf6e59_4_k_cu_f357dbdd_267324cute7productE:
	.zero		1
	.type		_ZN40_INTERNAL_eabf6e59_4_k_cu_f357dbdd_267324cuda3std3__45__cpo3endE,@object
	.size		_ZN40_INTERNAL_eabf6e59_4_k_cu_f357dbdd_267324cuda3std3__45__cpo3endE,(_ZN40_INTERNAL_eabf6e59_4_k_cu_f357dbdd_267324cuda3std3__419piecewise_constructE - _ZN40_INTERNAL_eabf6e59_4_k_cu_f357dbdd_267324cuda3std3__45__cpo3endE)
_ZN40_INTERNAL_eabf6e59_4_k_cu_f357dbdd_267324cuda3std3__45__cpo3endE:
	.zero		1
	.type		_ZN40_INTERNAL_eabf6e59_4_k_cu_f357dbdd_267324cuda3std3__419piecewise_constructE,@object
	.size		_ZN40_INTERNAL_eabf6e59_4_k_cu_f357dbdd_267324cuda3std3__419piecewise_constructE,(_ZN40_INTERNAL_eabf6e59_4_k_cu_f357dbdd_267324cuda3std3__45__cpo4cendE - _ZN40_INTERNAL_eabf6e59_4_k_cu_f357dbdd_267324cuda3std3__419piecewise_constructE)
_ZN40_INTERNAL_eabf6e59_4_k_cu_f357dbdd_267324cuda3std3__419piecewise_constructE:
	.zero		1
	.type		_ZN40_INTERNAL_eabf6e59_4_k_cu_f357dbdd_267324cuda3std3__45__cpo4cendE,@object
	.size		_ZN40_INTERNAL_eabf6e59_4_k_cu_f357dbdd_267324cuda3std3__45__cpo4cendE,(_ZN40_INTERNAL_eabf6e59_4_k_cu_f357dbdd_267324cuda3std6ranges3__45__cpo4swapE - _ZN40_INTERNAL_eabf6e59_4_k_cu_f357dbdd_267324cuda3std3__45__cpo4cendE)
_ZN40_INTERNAL_eabf6e59_4_k_cu_f357dbdd_267324cuda3std3__45__cpo4cendE:
	.zero		1
	.type		_ZN40_INTERNAL_eabf6e59_4_k_cu_f357dbdd_267324cuda3std6ranges3__45__cpo4swapE,@object
	.size		_ZN40_INTERNAL_eabf6e59_4_k_cu_f357dbdd_267324cuda3std6ranges3__45__cpo4swapE,(.L_8 - _ZN40_INTERNAL_eabf6e59_4_k_cu_f357dbdd_267324cuda3std6ranges3__45__cpo4swapE)
_ZN40_INTERNAL_eabf6e59_4_k_cu_f357dbdd_267324cuda3std6ranges3__45__cpo4swapE:
	.zero		1
.L_8:


//--------------------- .nv.constant0._ZN7cutlass13device_kernelINS_4gemm6kernel13GemmUniversalIN4cute5tupleIJiiiiEEENS1_10collective13CollectiveMmaINS1_34MainloopSm90TmaGmmaWarpSpecializedILi4ENS5_IJNS4_1CILi2EEENSA_ILi4EEENSA_ILi1EEEEEENS1_35KernelTmaWarpSpecializedCooperativeEEENS5_IJNSA_ILi128EEESH_NSA_ILi64EEEEEENS_6half_tENS5_IJSD_llEEESK_SL_NS4_8TiledMMAINS4_8MMA_AtomIJNS4_4SM904GMMA26MMA_64x128x16_F32F16F16_SSILNSP_5MajorE1ELSR_1ELNSP_7ScaleInE1ELSS_1EEEEEENS4_6LayoutINS5_IJSB_SD_SD_EEENS5_IJSD_NSA_ILi0EEESX_EEEEENS5_IJNS4_10UnderscoreES10_S10_EEEEENS4_23SM90_TMA_LOAD_MULTICASTENS4_14ComposedLayoutINS4_7SwizzleILi3ELi4ELi3EEENS4_18smem_ptr_flag_bitsILi16EEENSV_INS5_IJSI_NSA_ILi8EEEEEENS5_IJSD_SI_EEEEEEEvNS4_8identityES13_S1D_vS1E_EENS_8epilogue10collective6detail29Sm90TmaWarpSpecializedAdapterINS1H_15DefaultEpilogueISK_NS5_IJlSD_lEEES1L_NS1G_6thread17LinearCombinationISK_Li1EffLNS1M_9ScaleType4KindE0ELNS_15FloatRoundStyleE2ESK_EENS1_15EpilogueDefaultEEEEEvvEEEEvNT_6ParamsE --------------------------
	.section	.nv.constant0._ZN7cutlass13device_kernelINS_4gemm6kernel13GemmUniversalIN4cute5tupleIJiiiiEEENS1_10collective13CollectiveMmaINS1_34MainloopSm90TmaGmmaWarpSpecializedILi4ENS5_IJNS4_1CILi2EEENSA_ILi4EEENSA_ILi1EEEEEENS1_35KernelTmaWarpSpecializedCooperativeEEENS5_IJNSA_ILi128EEESH_NSA_ILi64EEEEEENS_6half_tENS5_IJSD_llEEESK_SL_NS4_8TiledMMAINS4_8MMA_AtomIJNS4_4SM904GMMA26MMA_64x128x16_F32F16F16_SSILNSP_5MajorE1ELSR_1ELNSP_7ScaleInE1ELSS_1EEEEEENS4_6LayoutINS5_IJSB_SD_SD_EEENS5_IJSD_NSA_ILi0EEESX_EEEEENS5_IJNS4_10UnderscoreES10_S10_EEEEENS4_23SM90_TMA_LOAD_MULTICASTENS4_14ComposedLayoutINS4_7SwizzleILi3ELi4ELi3EEENS4_18smem_ptr_flag_bitsILi16EEENSV_INS5_IJSI_NSA_ILi8EEEEEENS5_IJSD_SI_EEEEEEEvNS4_8identityES13_S1D_vS1E_EENS_8epilogue10collective6detail29Sm90TmaWarpSpecializedAdapterINS1H_15DefaultEpilogueISK_NS5_IJlSD_lEEES1L_NS1G_6thread17LinearCombinationISK_Li1EffLNS1M_9ScaleType4KindE0ELNS_15FloatRoundStyleE2ESK_EENS1_15EpilogueDefaultEEEEEvvEEEEvNT_6ParamsE,"a",@progbits
	.sectionflags	@""
	.align	4
.nv.constant0._ZN7cutlass13device_kernelINS_4gemm6kernel13GemmUniversalIN4cute5tupleIJiiiiEEENS1_10collective13CollectiveMmaINS1_34MainloopSm90TmaGmmaWarpSpecializedILi4ENS5_IJNS4_1CILi2EEENSA_ILi4EEENSA_ILi1EEEEEENS1_35KernelTmaWarpSpecializedCooperativeEEENS5_IJNSA_ILi128EEESH_NSA_ILi64EEEEEENS_6half_tENS5_IJSD_llEEESK_SL_NS4_8TiledMMAINS4_8MMA_AtomIJNS4_4SM904GMMA26MMA_64x128x16_F32F16F16_SSILNSP_5MajorE1ELSR_1ELNSP_7ScaleInE1ELSS_1EEEEEENS4_6LayoutINS5_IJSB_SD_SD_EEENS5_IJSD_NSA_ILi0EEESX_EEEEENS5_IJNS4_10UnderscoreES10_S10_EEEEENS4_23SM90_TMA_LOAD_MULTICASTENS4_14ComposedLayoutINS4_7SwizzleILi3ELi4ELi3EEENS4_18smem_ptr_flag_bitsILi16EEENSV_INS5_IJSI_NSA_ILi8EEEEEENS5_IJSD_SI_EEEEEEEvNS4_8identityES13_S1D_vS1E_EENS_8epilogue10collective6detail29Sm90TmaWarpSpecializedAdapterINS1H_15DefaultEpilogueISK_NS5_IJlSD_lEEES1L_NS1G_6thread17LinearCombinationISK_Li1EffLNS1M_9ScaleType4KindE0ELNS_15FloatRoundStyleE2ESK_EENS1_15EpilogueDefaultEEEEEvvEEEEvNT_6ParamsE:
	.zero		1664


//--------------------- SYMBOLS --------------------------

	.type		.nv.reservedSmem.offset0,@object
	.size		.nv.reservedSmem.offset0,0x4
	.type		__assertfail,@function
